	.target	sm_90a

	.elftype	@"ET_EXEC"


//--------------------- .note.nv.tkinfo           --------------------------
	.section	.note.nv.tkinfo,"",@"SHT_NOTE"
	.sectionflags	@"SHF_NOTE_NV_TKINFO"
	.tkinfo
        /*0018*/ 	.word	0x00000002
        /*0030*/ 	.string	""
        /*0030*/ 	.string	"ptxas"
        /*0030*/ 	.string	"Cuda compilation tools, release 13.0, V13.0.88"
        /*0030*/ 	.string	"Build cuda_13.0.r13.0/compiler.36424714_0"
        /*0030*/ 	.string	"-arch sm_90a -m 64 "



//--------------------- .note.nv.cuinfo           --------------------------
	.section	.note.nv.cuinfo,"",@"SHT_NOTE"
	.sectionflags	@"SHF_NOTE_NV_CUINFO"
        /*0018*/ 	.short	0x0002
        /*001a*/ 	.short	0x005a
        /*001c*/ 	.short	0x0082
	.zero		2


//--------------------- .nv.info                  --------------------------
	.section	.nv.info,"",@"SHT_CUDA_INFO"
	.align	4


	//----- nvinfo : EIATTR_REGCOUNT
	.align		4
        /*0000*/ 	.byte	0x04, 0x2f
        /*0002*/ 	.short	(.L_15 - .L_14)
	.align		4
.L_14:
        /*0004*/ 	.word	index@(_ZN7cutlass13device_kernelINS_4gemm6kernel13GemmUniversalIN4cute5tupleIJiiiiEEENS1_10collective13CollectiveMmaINS1_34MainloopSm90TmaGmmaWarpSpecializedILi7ENS5_IJNS4_1CILi1EEESB_SB_EEENS1_32KernelTmaWarpSpecializedPingpongEEENS5_IJNSA_ILi64EEESF_NSA_ILi128EEEEEENS_6half_tENS5_IJlSB_lEEESI_SJ_NS4_8TiledMMAINS4_8MMA_AtomIJNS4_4SM904GMMA25MMA_64x64x16_F32F16F16_SSILNSN_5MajorE0ELSP_0ELNSN_7ScaleInE1ELSQ_1EEEEEENS4_6LayoutISC_NS5_IJNSA_ILi0EEESU_SU_EEEEENS5_IJNS4_10UnderscoreESX_SX_EEEEENS4_13SM90_TMA_LOADENS4_14ComposedLayoutINS4_7SwizzleILi3ELi4ELi3EEENS4_18smem_ptr_flag_bitsILi16EEENST_INS5_IJNSA_ILi8EEESF_EEENS5_IJSF_SB_EEEEEEEvNS4_8identityES10_S1A_vS1B_EENS_8epilogue10collective6detail29Sm90TmaWarpSpecializedAdapterINS1E_15DefaultEpilogueISI_SJ_SJ_NS1D_6thread17LinearCombinationISI_Li1EffLNS1I_9ScaleType4KindE0ELNS_15FloatRoundStyleE2ESI_EENS1_15EpilogueDefaultEEEEEvvEEEEvNT_6ParamsE)
        /*0008*/ 	.word	0x000000a8


	//----- nvinfo : EIATTR_FRAME_SIZE
	.align		4
.L_15:
        /*000c*/ 	.byte	0x04, 0x11
        /*000e*/ 	.short	(.L_17 - .L_16)
	.align		4
.L_16:
        /*0010*/ 	.word	index@(_ZN7cutlass13device_kernelINS_4gemm6kernel13GemmUniversalIN4cute5tupleIJiiiiEEENS1_10collective13CollectiveMmaINS1_34MainloopSm90TmaGmmaWarpSpecializedILi7ENS5_IJNS4_1CILi1EEESB_SB_EEENS1_32KernelTmaWarpSpecializedPingpongEEENS5_IJNSA_ILi64EEESF_NSA_ILi128EEEEEENS_6half_tENS5_IJlSB_lEEESI_SJ_NS4_8TiledMMAINS4_8MMA_AtomIJNS4_4SM904GMMA25MMA_64x64x16_F32F16F16_SSILNSN_5MajorE0ELSP_0ELNSN_7ScaleInE1ELSQ_1EEEEEENS4_6LayoutISC_NS5_IJNSA_ILi0EEESU_SU_EEEEENS5_IJNS4_10UnderscoreESX_SX_EEEEENS4_13SM90_TMA_LOADENS4_14ComposedLayoutINS4_7SwizzleILi3ELi4ELi3EEENS4_18smem_ptr_flag_bitsILi16EEENST_INS5_IJNSA_ILi8EEESF_EEENS5_IJSF_SB_EEEEEEEvNS4_8identityES10_S1A_vS1B_EENS_8epilogue10collective6detail29Sm90TmaWarpSpecializedAdapterINS1E_15DefaultEpilogueISI_SJ_SJ_NS1D_6thread17LinearCombinationISI_Li1EffLNS1I_9ScaleType4KindE0ELNS_15FloatRoundStyleE2ESI_EENS1_15EpilogueDefaultEEEEEvvEEEEvNT_6ParamsE)
        /*0014*/ 	.word	0x00000008


	//----- nvinfo : EIATTR_MIN_STACK_SIZE
	.align		4
.L_17:
        /*0018*/ 	.byte	0x04, 0x12
        /*001a*/ 	.short	(.L_19 - .L_18)
	.align		4
.L_18:
        /*001c*/ 	.word	index@(_ZN7cutlass13device_kernelINS_4gemm6kernel13GemmUniversalIN4cute5tupleIJiiiiEEENS1_10collective13CollectiveMmaINS1_34MainloopSm90TmaGmmaWarpSpecializedILi7ENS5_IJNS4_1CILi1EEESB_SB_EEENS1_32KernelTmaWarpSpecializedPingpongEEENS5_IJNSA_ILi64EEESF_NSA_ILi128EEEEEENS_6half_tENS5_IJlSB_lEEESI_SJ_NS4_8TiledMMAINS4_8MMA_AtomIJNS4_4SM904GMMA25MMA_64x64x16_F32F16F16_SSILNSN_5MajorE0ELSP_0ELNSN_7ScaleInE1ELSQ_1EEEEEENS4_6LayoutISC_NS5_IJNSA_ILi0EEESU_SU_EEEEENS5_IJNS4_10UnderscoreESX_SX_EEEEENS4_13SM90_TMA_LOADENS4_14ComposedLayoutINS4_7SwizzleILi3ELi4ELi3EEENS4_18smem_ptr_flag_bitsILi16EEENST_INS5_IJNSA_ILi8EEESF_EEENS5_IJSF_SB_EEEEEEEvNS4_8identityES10_S1A_vS1B_EENS_8epilogue10collective6detail29Sm90TmaWarpSpecializedAdapterINS1E_15DefaultEpilogueISI_SJ_SJ_NS1D_6thread17LinearCombinationISI_Li1EffLNS1I_9ScaleType4KindE0ELNS_15FloatRoundStyleE2ESI_EENS1_15EpilogueDefaultEEEEEvvEEEEvNT_6ParamsE)
        /*0020*/ 	.word	0x00000008
.L_19:


//--------------------- .nv.compat                --------------------------
	.section	.nv.compat,"",@"SHT_CUDA_COMPAT_INFO"
	.align	4
        /*0000*/ 	.byte	0x02, 0x09, 0x01, 0x00, 0x02, 0x02, 0x04, 0x00, 0x02, 0x05, 0x05, 0x00, 0x03, 0x07, 0x01, 0x01
        /*0010*/ 	.byte	0x02, 0x03, 0x01, 0x00, 0x02, 0x06, 0x01, 0x00, 0x04, 0x0b, 0x08, 0x00, 0x00, 0x00, 0x00, 0x00
        /*0020*/ 	.byte	0x00, 0x00, 0x00, 0x00


//--------------------- .nv.info._ZN7cutlass13device_kernelINS_4gemm6kernel13GemmUniversalIN4cute5tupleIJiiiiEEENS1_10collective13CollectiveMmaINS1_34MainloopSm90TmaGmmaWarpSpecializedILi7ENS5_IJNS4_1CILi1EEESB_SB_EEENS1_32KernelTmaWarpSpecializedPingpongEEENS5_IJNSA_ILi64EEESF_NSA_ILi128EEEEEENS_6half_tENS5_IJlSB_lEEESI_SJ_NS4_8TiledMMAINS4_8MMA_AtomIJNS4_4SM904GMMA25MMA_64x64x16_F32F16F16_SSILNSN_5MajorE0ELSP_0ELNSN_7ScaleInE1ELSQ_1EEEEEENS4_6LayoutISC_NS5_IJNSA_ILi0EEESU_SU_EEEEENS5_IJNS4_10UnderscoreESX_SX_EEEEENS4_13SM90_TMA_LOADENS4_14ComposedLayoutINS4_7SwizzleILi3ELi4ELi3EEENS4_18smem_ptr_flag_bitsILi16EEENST_INS5_IJNSA_ILi8EEESF_EEENS5_IJSF_SB_EEEEEEEvNS4_8identityES10_S1A_vS1B_EENS_8epilogue10collective6detail29Sm90TmaWarpSpecializedAdapterINS1E_15DefaultEpilogueISI_SJ_SJ_NS1D_6thread17LinearCombinationISI_Li1EffLNS1I_9ScaleType4KindE0ELNS_15FloatRoundStyleE2ESI_EENS1_15EpilogueDefaultEEEEEvvEEEEvNT_6ParamsE --------------------------
	.section	.nv.info._ZN7cutlass13device_kernelINS_4gemm6kernel13GemmUniversalIN4cute5tupleIJiiiiEEENS1_10collective13CollectiveMmaINS1_34MainloopSm90TmaGmmaWarpSpecializedILi7ENS5_IJNS4_1CILi1EEESB_SB_EEENS1_32KernelTmaWarpSpecializedPingpongEEENS5_IJNSA_ILi64EEESF_NSA_ILi128EEEEEENS_6half_tENS5_IJlSB_lEEESI_SJ_NS4_8TiledMMAINS4_8MMA_AtomIJNS4_4SM904GMMA25MMA_64x64x16_F32F16F16_SSILNSN_5MajorE0ELSP_0ELNSN_7ScaleInE1ELSQ_1EEEEEENS4_6LayoutISC_NS5_IJNSA_ILi0EEESU_SU_EEEEENS5_IJNS4_10UnderscoreESX_SX_EEEEENS4_13SM90_TMA_LOADENS4_14ComposedLayoutINS4_7SwizzleILi3ELi4ELi3EEENS4_18smem_ptr_flag_bitsILi16EEENST_INS5_IJNSA_ILi8EEESF_EEENS5_IJSF_SB_EEEEEEEvNS4_8identityES10_S1A_vS1B_EENS_8epilogue10collective6detail29Sm90TmaWarpSpecializedAdapterINS1E_15DefaultEpilogueISI_SJ_SJ_NS1D_6thread17LinearCombinationISI_Li1EffLNS1I_9ScaleType4KindE0ELNS_15FloatRoundStyleE2ESI_EENS1_15EpilogueDefaultEEEEEvvEEEEvNT_6ParamsE,"",@"SHT_CUDA_INFO"
	.sectionflags	@""
	.align	4


	//----- nvinfo : EIATTR_CUDA_API_VERSION
	.align		4
        /*0000*/ 	.byte	0x04, 0x37
        /*0002*/ 	.short	(.L_21 - .L_20)
.L_20:
        /*0004*/ 	.word	0x00000082


	//----- nvinfo : EIATTR_KPARAM_INFO
	.align		4
.L_21:
        /*0008*/ 	.byte	0x04, 0x17
        /*000a*/ 	.short	(.L_23 - .L_22)
.L_22:
        /*000c*/ 	.word	0x00000000
        /*0010*/ 	.short	0x0000
        /*0012*/ 	.short	0x0070
        /*0014*/ 	.byte	0x00, 0xf0, 0x01, 0x10


	//----- nvinfo : EIATTR_SPARSE_MMA_MASK
	.align		4
.L_23:
        /*0018*/ 	.byte	0x03, 0x50
        /*001a*/ 	.short	0x0000


	//----- nvinfo : EIATTR_MAXREG_COUNT
	.align		4
        /*001c*/ 	.byte	0x03, 0x1b
        /*001e*/ 	.short	0x00a8


	//----- nvinfo : EIATTR_NUM_BARRIERS
	.align		4
        /*0020*/ 	.byte	0x02, 0x4c
        /*0022*/ 	.byte	0x01
	.zero		1


	//----- nvinfo : EIATTR_EXTERNS
	.align		4
        /*0024*/ 	.byte	0x04, 0x0f
        /*0026*/ 	.short	(.L_25 - .L_24)


	//   ....[0]....
	.align		4
.L_24:
        /*0028*/ 	.word	index@(__assertfail)


	//----- nvinfo : EIATTR_ANNOTATIONS
	.align		4
.L_25:
        /*002c*/ 	.byte	0x04, 0x55
        /*002e*/ 	.short	(.L_27 - .L_26)


	//   ....[0]....
.L_26:
        /*0030*/ 	.word	0x00000001
        /*0034*/ 	.byte	0x30, 0x0b, 0x00, 0x00, 0x01, 0x00, 0x00, 0x00, 0x70, 0x12, 0x00, 0x00, 0x01, 0x00, 0x00, 0x00
        /*0044*/ 	.byte	0xf0, 0x46, 0x00, 0x00, 0x01, 0x00, 0x00, 0x00, 0x70, 0x53, 0x00, 0x00


	//----- nvinfo : EIATTR_MERCURY_ISA_VERSION
	.align		4
.L_27:
        /*0050*/ 	.byte	0x03, 0x5f
        /*0052*/ 	.short	0x0101


	//----- nvinfo : EIATTR_INT_WARP_WIDE_INSTR_OFFSETS
	.align		4
        /*0054*/ 	.byte	0x04, 0x31
        /*0056*/ 	.short	(.L_29 - .L_28)


	//   ....[0]....
.L_28:
        /*0058*/ 	.word	0x00000450


	//   ....[1]....
        /*005c*/ 	.word	0x00000470


	//   ....[2]....
        /*0060*/ 	.word	0x000004f0


	//   ....[3]....
        /*0064*/ 	.word	0x00000500


	//   ....[4]....
        /*0068*/ 	.word	0x00000510


	//   ....[5]....
        /*006c*/ 	.word	0x00000530


	//   ....[6]....
        /*0070*/ 	.word	0x000005c0


	//   ....[7]....
        /*0074*/ 	.word	0x000005e0


	//----- nvinfo : EIATTR_COOP_GROUP_MASK_REGIDS
	.align		4
.L_29:
        /*0078*/ 	.byte	0x04, 0x29
        /*007a*/ 	.short	(.L_31 - .L_30)


	//   ....[0]....
.L_30:
        /*007c*/ 	.word	0xffffffff


	//   ....[1]....
        /*0080*/ 	.word	0xffffffff


	//   ....[2]....
        /*0084*/ 	.word	0xffffffff


	//   ....[3]....
        /*0088*/ 	.word	0xffffffff


	//   ....[4]....
        /*008c*/ 	.word	0xffffffff


	//   ....[5]....
        /*0090*/ 	.word	0xffffffff


	//----- nvinfo : EIATTR_COOP_GROUP_INSTR_OFFSETS
	.align		4
.L_31:
        /*0094*/ 	.byte	0x04, 0x28
        /*0096*/ 	.short	(.L_33 - .L_32)


	//   ....[0]....
.L_32:
        /*0098*/ 	.word	0x00000070


	//   ....[1]....
        /*009c*/ 	.word	0x00000080


	//   ....[2]....
        /*00a0*/ 	.word	0x00000140


	//   ....[3]....
        /*00a4*/ 	.word	0x00000330


	//   ....[4]....
        /*00a8*/ 	.word	0x00000370


	//   ....[5]....
        /*00ac*/ 	.word	0x000003b0


	//----- nvinfo : EIATTR_REG_RECONFIG
	.align		4
.L_33:
        /*00b0*/ 	.byte	0x01, 0x54
	.zero		2


	//----- nvinfo : EIATTR_SYSCALL_OFFSETS
	.align		4
        /*00b4*/ 	.byte	0x04, 0x46
        /*00b6*/ 	.short	(.L_35 - .L_34)


	//   ....[0]....
.L_34:
        /*00b8*/ 	.word	0x00001770


	//----- nvinfo : EIATTR_MBARRIER_INSTR_OFFSETS
	.align		4
.L_35:
        /*00bc*/ 	.byte	0x04, 0x39
        /*00be*/ 	.short	(.L_37 - .L_36)


	//   ....[0]....
.L_36:
        /*00c0*/ 	.word	0x00000240
        /*00c4*/ 	.word	0x000000ff
        /*00c8*/ 	.word	0x00000000
        /*00cc*/ 	.short	0x0100
        /*00ce*/ 	.byte	0x08
	.zero		1


	//   ....[1]....
        /*00d0*/ 	.word	0x00000250
        /*00d4*/ 	.word	0x000000ff
        /*00d8*/ 	.word	0x00000038
        /*00dc*/ 	.short	0x0100
        /*00de*/ 	.byte	0x08
	.zero		1


	//   ....[2]....
        /*00e0*/ 	.word	0x00000260
        /*00e4*/ 	.word	0x000000ff
        /*00e8*/ 	.word	0x00000008
        /*00ec*/ 	.short	0x0100
        /*00ee*/ 	.byte	0x08
	.zero		1


	//   ....[3]....
        /*00f0*/ 	.word	0x00000270
        /*00f4*/ 	.word	0x000000ff
        /*00f8*/ 	.word	0x00000040
        /*00fc*/ 	.short	0x0100
        /*00fe*/ 	.byte	0x08
	.zero		1


	//   ....[4]....
        /*0100*/ 	.word	0x00000280
        /*0104*/ 	.word	0x000000ff
        /*0108*/ 	.word	0x00000010
        /*010c*/ 	.short	0x0100
        /*010e*/ 	.byte	0x08
	.zero		1


	//   ....[5]....
        /*0110*/ 	.word	0x00000290
        /*0114*/ 	.word	0x000000ff
        /*0118*/ 	.word	0x00000048
        /*011c*/ 	.short	0x0100
        /*011e*/ 	.byte	0x08
	.zero		1


	//   ....[6]....
        /*0120*/ 	.word	0x000002a0
        /*0124*/ 	.word	0x000000ff
        /*0128*/ 	.word	0x00000018
        /*012c*/ 	.short	0x0100
        /*012e*/ 	.byte	0x08
	.zero		1


	//   ....[7]....
        /*0130*/ 	.word	0x000002b0
        /*0134*/ 	.word	0x000000ff
        /*0138*/ 	.word	0x00000050
        /*013c*/ 	.short	0x0100
        /*013e*/ 	.byte	0x08
	.zero		1


	//   ....[8]....
        /*0140*/ 	.word	0x000002c0
        /*0144*/ 	.word	0x000000ff
        /*0148*/ 	.word	0x00000020
        /*014c*/ 	.short	0x0100
        /*014e*/ 	.byte	0x08
	.zero		1


	//   ....[9]....
        /*0150*/ 	.word	0x000002d0
        /*0154*/ 	.word	0x000000ff
        /*0158*/ 	.word	0x00000058
        /*015c*/ 	.short	0x0100
        /*015e*/ 	.byte	0x08
	.zero		1


	//   ....[10]....
        /*0160*/ 	.word	0x000002e0
        /*0164*/ 	.word	0x000000ff
        /*0168*/ 	.word	0x00000028
        /*016c*/ 	.short	0x0100
        /*016e*/ 	.byte	0x08
	.zero		1


	//   ....[11]....
        /*0170*/ 	.word	0x000002f0
        /*0174*/ 	.word	0x000000ff
        /*0178*/ 	.word	0x00000060
        /*017c*/ 	.short	0x0100
        /*017e*/ 	.byte	0x08
	.zero		1


	//   ....[12]....
        /*0180*/ 	.word	0x00000300
        /*0184*/ 	.word	0x000000ff
        /*0188*/ 	.word	0x00000030
        /*018c*/ 	.short	0x0100
        /*018e*/ 	.byte	0x08
	.zero		1


	//   ....[13]....
        /*0190*/ 	.word	0x00000310
        /*0194*/ 	.word	0x000000ff
        /*0198*/ 	.word	0x00000068
        /*019c*/ 	.short	0x0100
        /*019e*/ 	.byte	0x08
	.zero		1


	//   ....[14]....
        /*01a0*/ 	.word	0x00000620
        /*01a4*/ 	.word	0x000000ff
        /*01a8*/ 	.word	0x000000a0
        /*01ac*/ 	.short	0x0100
        /*01ae*/ 	.byte	0x08
	.zero		1


	//   ....[15]....
        /*01b0*/ 	.word	0x00000690
        /*01b4*/ 	.word	0x000000ff
        /*01b8*/ 	.word	0x000000a8
        /*01bc*/ 	.short	0x0100
        /*01be*/ 	.byte	0x08
	.zero		1


	//   ....[16]....
        /*01c0*/ 	.word	0x000006b0
        /*01c4*/ 	.word	0x000000ff
        /*01c8*/ 	.word	0x00000080
        /*01cc*/ 	.short	0x0100
        /*01ce*/ 	.byte	0x09
	.zero		1


	//   ....[17]....
        /*01d0*/ 	.word	0x000006c0
        /*01d4*/ 	.word	0x000000ff
        /*01d8*/ 	.word	0x00000088
        /*01dc*/ 	.short	0x0100
        /*01de*/ 	.byte	0x09
	.zero		1


	//   ....[18]....
        /*01e0*/ 	.word	0x000006d0
        /*01e4*/ 	.word	0x000000ff
        /*01e8*/ 	.word	0x00000090
        /*01ec*/ 	.short	0x0100
        /*01ee*/ 	.byte	0x09
	.zero		1


	//   ....[19]....
        /*01f0*/ 	.word	0x000006e0
        /*01f4*/ 	.word	0x000000ff
        /*01f8*/ 	.word	0x00000098
        /*01fc*/ 	.short	0x0100
        /*01fe*/ 	.byte	0x09
	.zero		1


	//   ....[20]....
        /*0200*/ 	.word	0x00001630
        /*0204*/ 	.word	0x000000ff
        /*0208*/ 	.word	0xfffffff8
        /*020c*/ 	.short	0x010a
        /*020e*/ 	.byte	0x2b
	.zero		1


	//   ....[21]....
        /*0210*/ 	.word	0x000017f0
        /*0214*/ 	.word	0x00000003
        /*0218*/ 	.word	0x00000000
        /*021c*/ 	.short	0x010a
        /*021e*/ 	.byte	0x3f
	.zero		1


	//   ....[22]....
        /*0220*/ 	.word	0x00001830
        /*0224*/ 	.word	0x00000003
        /*0228*/ 	.word	0x00000000
        /*022c*/ 	.short	0x010a
        /*022e*/ 	.byte	0x3f
	.zero		1


	//   ....[23]....
        /*0230*/ 	.word	0x00001cf0
        /*0234*/ 	.word	0x000000ff
        /*0238*/ 	.word	0x00000000
        /*023c*/ 	.short	0x010a
        /*023e*/ 	.byte	0x04
	.zero		1


	//   ....[24]....
        /*0240*/ 	.word	0x00001d30
        /*0244*/ 	.word	0x000000ff
        /*0248*/ 	.word	0x00000000
        /*024c*/ 	.short	0x010a
        /*024e*/ 	.byte	0x04
	.zero		1


	//   ....[25]....
        /*0250*/ 	.word	0x00002150
        /*0254*/ 	.word	0x000000ff
        /*0258*/ 	.word	0x00000000
        /*025c*/ 	.short	0x0101
        /*025e*/ 	.byte	0x04
	.zero		1


	//   ....[26]....
        /*0260*/ 	.word	0x00002250
        /*0264*/ 	.word	0x00000003
        /*0268*/ 	.word	0x00000000
        /*026c*/ 	.short	0x0101
        /*026e*/ 	.byte	0x30
	.zero		1


	//   ....[27]....
        /*0270*/ 	.word	0x00002340
        /*0274*/ 	.word	0x000000ff
        /*0278*/ 	.word	0x00000000
        /*027c*/ 	.short	0x0101
        /*027e*/ 	.byte	0x04
	.zero		1


	//   ....[28]....
        /*0280*/ 	.word	0x000023b0
        /*0284*/ 	.word	0x000000ff
        /*0288*/ 	.word	0x00000008
        /*028c*/ 	.short	0x010a
        /*028e*/ 	.byte	0x2b
	.zero		1


	//   ....[29]....
        /*0290*/ 	.word	0x00004730
        /*0294*/ 	.word	0x00000000
        /*0298*/ 	.word	0x00000000
        /*029c*/ 	.short	0x0101
        /*029e*/ 	.byte	0x30
	.zero		1


	//   ....[30]....
        /*02a0*/ 	.word	0x00005040
        /*02a4*/ 	.word	0x0000000b
        /*02a8*/ 	.word	0x00000038
        /*02ac*/ 	.short	0x010a
        /*02ae*/ 	.byte	0x3f
	.zero		1


	//   ....[31]....
        /*02b0*/ 	.word	0x000054d0
        /*02b4*/ 	.word	0x00000006
        /*02b8*/ 	.word	0x000000a8
        /*02bc*/ 	.short	0x0101
        /*02be*/ 	.byte	0x3f
	.zero		1


	//   ....[32]....
        /*02c0*/ 	.word	0x00005be0
        /*02c4*/ 	.word	0x00000007
        /*02c8*/ 	.word	0x00000000
        /*02cc*/ 	.short	0x010a
        /*02ce*/ 	.byte	0x3f
	.zero		1


	//   ....[33]....
        /*02d0*/ 	.word	0x00005c60
        /*02d4*/ 	.word	0x00000006
        /*02d8*/ 	.word	0x00000000
        /*02dc*/ 	.short	0x010a
        /*02de*/ 	.byte	0x3f
	.zero		1


	//   ....[34]....
        /*02e0*/ 	.word	0x00005cf0
        /*02e4*/ 	.word	0x00000007
        /*02e8*/ 	.word	0x00000000
        /*02ec*/ 	.short	0x010a
        /*02ee*/ 	.byte	0x3f
	.zero		1


	//   ....[35]....
        /*02f0*/ 	.word	0x00005d80
        /*02f4*/ 	.word	0x00000006
        /*02f8*/ 	.word	0x00000000
        /*02fc*/ 	.short	0x010a
        /*02fe*/ 	.byte	0x3f
	.zero		1


	//   ....[36]....
        /*0300*/ 	.word	0x00005e10
        /*0304*/ 	.word	0x00000007
        /*0308*/ 	.word	0x00000000
        /*030c*/ 	.short	0x010a
        /*030e*/ 	.byte	0x3f
	.zero		1


	//   ....[37]....
        /*0310*/ 	.word	0x00005ea0
        /*0314*/ 	.word	0x00000006
        /*0318*/ 	.word	0x00000000
        /*031c*/ 	.short	0x010a
        /*031e*/ 	.byte	0x3f
	.zero		1


	//   ....[38]....
        /*0320*/ 	.word	0x00005f30
        /*0324*/ 	.word	0x00000005
        /*0328*/ 	.word	0x00000000
        /*032c*/ 	.short	0x010a
        /*032e*/ 	.byte	0x3f
	.zero		1


	//   ....[39]....
        /*0330*/ 	.word	0x00005fa0
        /*0334*/ 	.word	0x00000003
        /*0338*/ 	.word	0xfffffff8
        /*033c*/ 	.short	0x010a
        /*033e*/ 	.byte	0x3f
	.zero		1


	//   ....[40]....
        /*0340*/ 	.word	0x00005ff0
        /*0344*/ 	.word	0x00000003
        /*0348*/ 	.word	0x00000000
        /*034c*/ 	.short	0x010a
        /*034e*/ 	.byte	0x3f
	.zero		1


	//   ....[41]....
        /*0350*/ 	.word	0x00006050
        /*0354*/ 	.word	0x00000004
        /*0358*/ 	.word	0x00000000
        /*035c*/ 	.short	0x010a
        /*035e*/ 	.byte	0x3f
	.zero		1


	//   ....[42]....
        /*0360*/ 	.word	0x000060b0
        /*0364*/ 	.word	0x00000003
        /*0368*/ 	.word	0x00000008
        /*036c*/ 	.short	0x010a
        /*036e*/ 	.byte	0x3f
	.zero		1


	//   ....[43]....
        /*0370*/ 	.word	0x00006180
        /*0374*/ 	.word	0x0000000b
        /*0378*/ 	.word	0x00000038
        /*037c*/ 	.short	0x010a
        /*037e*/ 	.byte	0x3f
	.zero		1


	//   ....[44]....
        /*0380*/ 	.word	0x00006250
        /*0384*/ 	.word	0x00000007
        /*0388*/ 	.word	0x00000000
        /*038c*/ 	.short	0x010a
        /*038e*/ 	.byte	0x3f
	.zero		1


	//   ....[45]....
        /*0390*/ 	.word	0x000062a0
        /*0394*/ 	.word	0x00000006
        /*0398*/ 	.word	0x00000000
        /*039c*/ 	.short	0x010a
        /*039e*/ 	.byte	0x3f
	.zero		1


	//   ....[46]....
        /*03a0*/ 	.word	0x000062f0
        /*03a4*/ 	.word	0x00000007
        /*03a8*/ 	.word	0x00000000
        /*03ac*/ 	.short	0x010a
        /*03ae*/ 	.byte	0x3f
	.zero		1


	//   ....[47]....
        /*03b0*/ 	.word	0x00006340
        /*03b4*/ 	.word	0x00000006
        /*03b8*/ 	.word	0x00000000
        /*03bc*/ 	.short	0x010a
        /*03be*/ 	.byte	0x3f
	.zero		1


	//   ....[48]....
        /*03c0*/ 	.word	0x00006390
        /*03c4*/ 	.word	0x00000007
        /*03c8*/ 	.word	0x00000000
        /*03cc*/ 	.short	0x010a
        /*03ce*/ 	.byte	0x3f
	.zero		1


	//   ....[49]....
        /*03d0*/ 	.word	0x000063e0
        /*03d4*/ 	.word	0x00000006
        /*03d8*/ 	.word	0x00000000
        /*03dc*/ 	.short	0x010a
        /*03de*/ 	.byte	0x3f
	.zero		1


	//----- nvinfo : EIATTR_NUM_MBARRIERS
	.align		4
.L_37:
        /*03e0*/ 	.byte	0x03, 0x38
        /*03e2*/ 	.short	0x0014


	//----- nvinfo : EIATTR_EXIT_INSTR_OFFSETS
	.align		4
        /*03e4*/ 	.byte	0x04, 0x1c
        /*03e6*/ 	.short	(.L_39 - .L_38)


	//   ....[0]....
.L_38:
        /*03e8*/ 	.word	0x00001200


	//   ....[1]....
        /*03ec*/ 	.word	0x00001260


	//   ....[2]....
        /*03f0*/ 	.word	0x00004d70


	//   ....[3]....
        /*03f4*/ 	.word	0x00004da0


	//   ....[4]....
        /*03f8*/ 	.word	0x00005f80


	//----- nvinfo : EIATTR_MAX_THREADS
	.align		4
.L_39:
        /*03fc*/ 	.byte	0x04, 0x05
        /*03fe*/ 	.short	(.L_41 - .L_40)
.L_40:
        /*0400*/ 	.word	0x00000180
        /*0404*/ 	.word	0x00000001
        /*0408*/ 	.word	0x00000001


	//----- nvinfo : EIATTR_CRS_STACK_SIZE
	.align		4
.L_41:
        /*040c*/ 	.byte	0x04, 0x1e
        /*040e*/ 	.short	(.L_43 - .L_42)
.L_42:
        /*0410*/ 	.word	0x00000000


	//----- nvinfo : EIATTR_CBANK_PARAM_SIZE
	.align		4
.L_43:
        /*0414*/ 	.byte	0x03, 0x19
        /*0416*/ 	.short	0x0470


	//----- nvinfo : EIATTR_PARAM_CBANK
	.align		4
        /*0418*/ 	.byte	0x04, 0x0a
        /*041a*/ 	.short	(.L_45 - .L_44)
	.align		4
.L_44:
        /*041c*/ 	.word	index@(.nv.constant0._ZN7cutlass13device_kernelINS_4gemm6kernel13GemmUniversalIN4cute5tupleIJiiiiEEENS1_10collective13CollectiveMmaINS1_34MainloopSm90TmaGmmaWarpSpecializedILi7ENS5_IJNS4_1CILi1EEESB_SB_EEENS1_32KernelTmaWarpSpecializedPingpongEEENS5_IJNSA_ILi64EEESF_NSA_ILi128EEEEEENS_6half_tENS5_IJlSB_lEEESI_SJ_NS4_8TiledMMAINS4_8MMA_AtomIJNS4_4SM904GMMA25MMA_64x64x16_F32F16F16_SSILNSN_5MajorE0ELSP_0ELNSN_7ScaleInE1ELSQ_1EEEEEENS4_6LayoutISC_NS5_IJNSA_ILi0EEESU_SU_EEEEENS5_IJNS4_10UnderscoreESX_SX_EEEEENS4_13SM90_TMA_LOADENS4_14ComposedLayoutINS4_7SwizzleILi3ELi4ELi3EEENS4_18smem_ptr_flag_bitsILi16EEENST_INS5_IJNSA_ILi8EEESF_EEENS5_IJSF_SB_EEEEEEEvNS4_8identityES10_S1A_vS1B_EENS_8epilogue10collective6detail29Sm90TmaWarpSpecializedAdapterINS1E_15DefaultEpilogueISI_SJ_SJ_NS1D_6thread17LinearCombinationISI_Li1EffLNS1I_9ScaleType4KindE0ELNS_15FloatRoundStyleE2ESI_EENS1_15EpilogueDefaultEEEEEvvEEEEvNT_6ParamsE)
        /*0420*/ 	.short	0x0210
        /*0422*/ 	.short	0x0470


	//----- nvinfo : EIATTR_SW_WAR
	.align		4
.L_45:
        /*0424*/ 	.byte	0x04, 0x36
        /*0426*/ 	.short	(.L_47 - .L_46)
.L_46:
        /*0428*/ 	.word	0x00000008
.L_47:


//--------------------- .nv.callgraph             --------------------------
	.section	.nv.callgraph,"",@"SHT_CUDA_CALLGRAPH"
	.align	4
	.sectionentsize	8
	.align		4
        /*0000*/ 	.word	0x00000000
	.align		4
        /*0004*/ 	.word	0xffffffff
	.align		4
        /*0008*/ 	.word	index@(_ZN7cutlass13device_kernelINS_4gemm6kernel13GemmUniversalIN4cute5tupleIJiiiiEEENS1_10collective13CollectiveMmaINS1_34MainloopSm90TmaGmmaWarpSpecializedILi7ENS5_IJNS4_1CILi1EEESB_SB_EEENS1_32KernelTmaWarpSpecializedPingpongEEENS5_IJNSA_ILi64EEESF_NSA_ILi128EEEEEENS_6half_tENS5_IJlSB_lEEESI_SJ_NS4_8TiledMMAINS4_8MMA_AtomIJNS4_4SM904GMMA25MMA_64x64x16_F32F16F16_SSILNSN_5MajorE0ELSP_0ELNSN_7ScaleInE1ELSQ_1EEEEEENS4_6LayoutISC_NS5_IJNSA_ILi0EEESU_SU_EEEEENS5_IJNS4_10UnderscoreESX_SX_EEEEENS4_13SM90_TMA_LOADENS4_14ComposedLayoutINS4_7SwizzleILi3ELi4ELi3EEENS4_18smem_ptr_flag_bitsILi16EEENST_INS5_IJNSA_ILi8EEESF_EEENS5_IJSF_SB_EEEEEEEvNS4_8identityES10_S1A_vS1B_EENS_8epilogue10collective6detail29Sm90TmaWarpSpecializedAdapterINS1E_15DefaultEpilogueISI_SJ_SJ_NS1D_6thread17LinearCombinationISI_Li1EffLNS1I_9ScaleType4KindE0ELNS_15FloatRoundStyleE2ESI_EENS1_15EpilogueDefaultEEEEEvvEEEEvNT_6ParamsE)
	.align		4
        /*000c*/ 	.word	index@(__assertfail)
	.align		4
        /*0010*/ 	.word	0x00000000
	.align		4
        /*0014*/ 	.word	0xfffffffe
	.align		4
        /*0018*/ 	.word	0x00000000
	.align		4
        /*001c*/ 	.word	0xfffffffd
	.align		4
        /*0020*/ 	.word	0x00000000
	.align		4
        /*0024*/ 	.word	0xfffffffc


//--------------------- .nv.constant4             --------------------------
	.section	.nv.constant4,"a",@progbits
	.align	8
	.align		8
.nv.constant4:
        /*0000*/ 	.dword	__assertfail
	.align		8
        /*0008*/ 	.dword	__unnamed_1
	.align		8
        /*0010*/ 	.dword	_ZN40_INTERNAL_dcbe2b93_4_k_cu_937917b1_227754cuda3std3__45__cpo5beginE
	.align		8
        /*0018*/ 	.dword	_ZN40_INTERNAL_dcbe2b93_4_k_cu_937917b1_227754cuda3std3__45__cpo3endE
	.align		8
        /*0020*/ 	.dword	_ZN40_INTERNAL_dcbe2b93_4_k_cu_937917b1_227754cuda3std3__45__cpo6cbeginE
	.align		8
        /*0028*/ 	.dword	_ZN40_INTERNAL_dcbe2b93_4_k_cu_937917b1_227754cuda3std3__45__cpo4cendE
	.align		8
        /*0030*/ 	.dword	_ZN40_INTERNAL_dcbe2b93_4_k_cu_937917b1_227754cuda3std3__442_GLOBAL__N__dcbe2b93_4_k_cu_937917b1_227756ignoreE
	.align		8
        /*0038*/ 	.dword	_ZN40_INTERNAL_dcbe2b93_4_k_cu_937917b1_227754cuda3std3__419piecewise_constructE
	.align		8
        /*0040*/ 	.dword	_ZN40_INTERNAL_dcbe2b93_4_k_cu_937917b1_227754cuda3std3__48in_placeE
	.align		8
        /*0048*/ 	.dword	_ZN40_INTERNAL_dcbe2b93_4_k_cu_937917b1_227754cuda3std6ranges3__45__cpo4swapE
	.align		8
        /*0050*/ 	.dword	_ZN40_INTERNAL_dcbe2b93_4_k_cu_937917b1_227754cuda3std6ranges3__45__cpo9iter_moveE
	.align		8
        /*0058*/ 	.dword	_ZN40_INTERNAL_dcbe2b93_4_k_cu_937917b1_227754cute7productE
	.align		8
        /*0060*/ 	.dword	_ZN40_INTERNAL_dcbe2b93_4_k_cu_937917b1_227754cute1_E
	.align		8
        /*0068*/ 	.dword	$str$22
	.align		8
        /*0070*/ 	.dword	$str$23


//--------------------- .text._ZN7cutlass13device_kernelINS_4gemm6kernel13GemmUniversalIN4cute5tupleIJiiiiEEENS1_10collective13CollectiveMmaINS1_34MainloopSm90TmaGmmaWarpSpecializedILi7ENS5_IJNS4_1CILi1EEESB_SB_EEENS1_32KernelTmaWarpSpecializedPingpongEEENS5_IJNSA_ILi64EEESF_NSA_ILi128EEEEEENS_6half_tENS5_IJlSB_lEEESI_SJ_NS4_8TiledMMAINS4_8MMA_AtomIJNS4_4SM904GMMA25MMA_64x64x16_F32F16F16_SSILNSN_5MajorE0ELSP_0ELNSN_7ScaleInE1ELSQ_1EEEEEENS4_6LayoutISC_NS5_IJNSA_ILi0EEESU_SU_EEEEENS5_IJNS4_10UnderscoreESX_SX_EEEEENS4_13SM90_TMA_LOADENS4_14ComposedLayoutINS4_7SwizzleILi3ELi4ELi3EEENS4_18smem_ptr_flag_bitsILi16EEENST_INS5_IJNSA_ILi8EEESF_EEENS5_IJSF_SB_EEEEEEEvNS4_8identityES10_S1A_vS1B_EENS_8epilogue10collective6detail29Sm90TmaWarpSpecializedAdapterINS1E_15DefaultEpilogueISI_SJ_SJ_NS1D_6thread17LinearCombinationISI_Li1EffLNS1I_9ScaleType4KindE0ELNS_15FloatRoundStyleE2ESI_EENS1_15EpilogueDefaultEEEEEvvEEEEvNT_6ParamsE --------------------------
	.section	.text._ZN7cutlass13device_kernelINS_4gemm6kernel13GemmUniversalIN4cute5tupleIJiiiiEEENS1_10collective13CollectiveMmaINS1_34MainloopSm90TmaGmmaWarpSpecializedILi7ENS5_IJNS4_1CILi1EEESB_SB_EEENS1_32KernelTmaWarpSpecializedPingpongEEENS5_IJNSA_ILi64EEESF_NSA_ILi128EEEEEENS_6half_tENS5_IJlSB_lEEESI_SJ_NS4_8TiledMMAINS4_8MMA_AtomIJNS4_4SM904GMMA25MMA_64x64x16_F32F16F16_SSILNSN_5MajorE0ELSP_0ELNSN_7ScaleInE1ELSQ_1EEEEEENS4_6LayoutISC_NS5_IJNSA_ILi0EEESU_SU_EEEEENS5_IJNS4_10UnderscoreESX_SX_EEEEENS4_13SM90_TMA_LOADENS4_14ComposedLayoutINS4_7SwizzleILi3ELi4ELi3EEENS4_18smem_ptr_flag_bitsILi16EEENST_INS5_IJNSA_ILi8EEESF_EEENS5_IJSF_SB_EEEEEEEvNS4_8identityES10_S1A_vS1B_EENS_8epilogue10collective6detail29Sm90TmaWarpSpecializedAdapterINS1E_15DefaultEpilogueISI_SJ_SJ_NS1D_6thread17LinearCombinationISI_Li1EffLNS1I_9ScaleType4KindE0ELNS_15FloatRoundStyleE2ESI_EENS1_15EpilogueDefaultEEEEEvvEEEEvNT_6ParamsE,"ax",@progbits
	.align	128
.text._ZN7cutlass13device_kernelINS_4gemm6kernel13GemmUniversalIN4cute5tupleIJiiiiEEENS1_10collective13CollectiveMmaINS1_34MainloopSm90TmaGmmaWarpSpecializedILi7ENS5_IJNS4_1CILi1EEESB_SB_EEENS1_32KernelTmaWarpSpecializedPingpongEEENS5_IJNSA_ILi64EEESF_NSA_ILi128EEEEEENS_6half_tENS5_IJlSB_lEEESI_SJ_NS4_8TiledMMAINS4_8MMA_AtomIJNS4_4SM904GMMA25MMA_64x64x16_F32F16F16_SSILNSN_5MajorE0ELSP_0ELNSN_7ScaleInE1ELSQ_1EEEEEENS4_6LayoutISC_NS5_IJNSA_ILi0EEESU_SU_EEEEENS5_IJNS4_10UnderscoreESX_SX_EEEEENS4_13SM90_TMA_LOADENS4_14ComposedLayoutINS4_7SwizzleILi3ELi4ELi3EEENS4_18smem_ptr_flag_bitsILi16EEENST_INS5_IJNSA_ILi8EEESF_EEENS5_IJSF_SB_EEEEEEEvNS4_8identityES10_S1A_vS1B_EENS_8epilogue10collective6detail29Sm90TmaWarpSpecializedAdapterINS1E_15DefaultEpilogueISI_SJ_SJ_NS1D_6thread17LinearCombinationISI_Li1EffLNS1I_9ScaleType4KindE0ELNS_15FloatRoundStyleE2ESI_EENS1_15EpilogueDefaultEEEEEvvEEEEvNT_6ParamsE:
        .type           _ZN7cutlass13device_kernelINS_4gemm6kernel13GemmUniversalIN4cute5tupleIJiiiiEEENS1_10collective13CollectiveMmaINS1_34MainloopSm90TmaGmmaWarpSpecializedILi7ENS5_IJNS4_1CILi1EEESB_SB_EEENS1_32KernelTmaWarpSpecializedPingpongEEENS5_IJNSA_ILi64EEESF_NSA_ILi128EEEEEENS_6half_tENS5_IJlSB_lEEESI_SJ_NS4_8TiledMMAINS4_8MMA_AtomIJNS4_4SM904GMMA25MMA_64x64x16_F32F16F16_SSILNSN_5MajorE0ELSP_0ELNSN_7ScaleInE1ELSQ_1EEEEEENS4_6LayoutISC_NS5_IJNSA_ILi0EEESU_SU_EEEEENS5_IJNS4_10UnderscoreESX_SX_EEEEENS4_13SM90_TMA_LOADENS4_14ComposedLayoutINS4_7SwizzleILi3ELi4ELi3EEENS4_18smem_ptr_flag_bitsILi16EEENST_INS5_IJNSA_ILi8EEESF_EEENS5_IJSF_SB_EEEEEEEvNS4_8identityES10_S1A_vS1B_EENS_8epilogue10collective6detail29Sm90TmaWarpSpecializedAdapterINS1E_15DefaultEpilogueISI_SJ_SJ_NS1D_6thread17LinearCombinationISI_Li1EffLNS1I_9ScaleType4KindE0ELNS_15FloatRoundStyleE2ESI_EENS1_15EpilogueDefaultEEEEEvvEEEEvNT_6ParamsE,@function
        .size           _ZN7cutlass13device_kernelINS_4gemm6kernel13GemmUniversalIN4cute5tupleIJiiiiEEENS1_10collective13CollectiveMmaINS1_34MainloopSm90TmaGmmaWarpSpecializedILi7ENS5_IJNS4_1CILi1EEESB_SB_EEENS1_32KernelTmaWarpSpecializedPingpongEEENS5_IJNSA_ILi64EEESF_NSA_ILi128EEEEEENS_6half_tENS5_IJlSB_lEEESI_SJ_NS4_8TiledMMAINS4_8MMA_AtomIJNS4_4SM904GMMA25MMA_64x64x16_F32F16F16_SSILNSN_5MajorE0ELSP_0ELNSN_7ScaleInE1ELSQ_1EEEEEENS4_6LayoutISC_NS5_IJNSA_ILi0EEESU_SU_EEEEENS5_IJNS4_10UnderscoreESX_SX_EEEEENS4_13SM90_TMA_LOADENS4_14ComposedLayoutINS4_7SwizzleILi3ELi4ELi3EEENS4_18smem_ptr_flag_bitsILi16EEENST_INS5_IJNSA_ILi8EEESF_EEENS5_IJSF_SB_EEEEEEEvNS4_8identityES10_S1A_vS1B_EENS_8epilogue10collective6detail29Sm90TmaWarpSpecializedAdapterINS1E_15DefaultEpilogueISI_SJ_SJ_NS1D_6thread17LinearCombinationISI_Li1EffLNS1I_9ScaleType4KindE0ELNS_15FloatRoundStyleE2ESI_EENS1_15EpilogueDefaultEEEEEvvEEEEvNT_6ParamsE,(.L_x_139 - _ZN7cutlass13device_kernelINS_4gemm6kernel13GemmUniversalIN4cute5tupleIJiiiiEEENS1_10collective13CollectiveMmaINS1_34MainloopSm90TmaGmmaWarpSpecializedILi7ENS5_IJNS4_1CILi1EEESB_SB_EEENS1_32KernelTmaWarpSpecializedPingpongEEENS5_IJNSA_ILi64EEESF_NSA_ILi128EEEEEENS_6half_tENS5_IJlSB_lEEESI_SJ_NS4_8TiledMMAINS4_8MMA_AtomIJNS4_4SM904GMMA25MMA_64x64x16_F32F16F16_SSILNSN_5MajorE0ELSP_0ELNSN_7ScaleInE1ELSQ_1EEEEEENS4_6LayoutISC_NS5_IJNSA_ILi0EEESU_SU_EEEEENS5_IJNS4_10UnderscoreESX_SX_EEEEENS4_13SM90_TMA_LOADENS4_14ComposedLayoutINS4_7SwizzleILi3ELi4ELi3EEENS4_18smem_ptr_flag_bitsILi16EEENST_INS5_IJNSA_ILi8EEESF_EEENS5_IJSF_SB_EEEEEEEvNS4_8identityES10_S1A_vS1B_EENS_8epilogue10collective6detail29Sm90TmaWarpSpecializedAdapterINS1E_15DefaultEpilogueISI_SJ_SJ_NS1D_6thread17LinearCombinationISI_Li1EffLNS1I_9ScaleType4KindE0ELNS_15FloatRoundStyleE2ESI_EENS1_15EpilogueDefaultEEEEEvvEEEEvNT_6ParamsE)
        .other          _ZN7cutlass13device_kernelINS_4gemm6kernel13GemmUniversalIN4cute5tupleIJiiiiEEENS1_10collective13CollectiveMmaINS1_34MainloopSm90TmaGmmaWarpSpecializedILi7ENS5_IJNS4_1CILi1EEESB_SB_EEENS1_32KernelTmaWarpSpecializedPingpongEEENS5_IJNSA_ILi64EEESF_NSA_ILi128EEEEEENS_6half_tENS5_IJlSB_lEEESI_SJ_NS4_8TiledMMAINS4_8MMA_AtomIJNS4_4SM904GMMA25MMA_64x64x16_F32F16F16_SSILNSN_5MajorE0ELSP_0ELNSN_7ScaleInE1ELSQ_1EEEEEENS4_6LayoutISC_NS5_IJNSA_ILi0EEESU_SU_EEEEENS5_IJNS4_10UnderscoreESX_SX_EEEEENS4_13SM90_TMA_LOADENS4_14ComposedLayoutINS4_7SwizzleILi3ELi4ELi3EEENS4_18smem_ptr_flag_bitsILi16EEENST_INS5_IJNSA_ILi8EEESF_EEENS5_IJSF_SB_EEEEEEEvNS4_8identityES10_S1A_vS1B_EENS_8epilogue10collective6detail29Sm90TmaWarpSpecializedAdapterINS1E_15DefaultEpilogueISI_SJ_SJ_NS1D_6thread17LinearCombinationISI_Li1EffLNS1I_9ScaleType4KindE0ELNS_15FloatRoundStyleE2ESI_EENS1_15EpilogueDefaultEEEEEvvEEEEvNT_6ParamsE,@"STO_CUDA_ENTRY STV_DEFAULT"
_ZN7cutlass13device_kernelINS_4gemm6kernel13GemmUniversalIN4cute5tupleIJiiiiEEENS1_10collective13CollectiveMmaINS1_34MainloopSm90TmaGmmaWarpSpecializedILi7ENS5_IJNS4_1CILi1EEESB_SB_EEENS1_32KernelTmaWarpSpecializedPingpongEEENS5_IJNSA_ILi64EEESF_NSA_ILi128EEEEEENS_6half_tENS5_IJlSB_lEEESI_SJ_NS4_8TiledMMAINS4_8MMA_AtomIJNS4_4SM904GMMA25MMA_64x64x16_F32F16F16_SSILNSN_5MajorE0ELSP_0ELNSN_7ScaleInE1ELSQ_1EEEEEENS4_6LayoutISC_NS5_IJNSA_ILi0EEESU_SU_EEEEENS5_IJNS4_10UnderscoreESX_SX_EEEEENS4_13SM90_TMA_LOADENS4_14ComposedLayoutINS4_7SwizzleILi3ELi4ELi3EEENS4_18smem_ptr_flag_bitsILi16EEENST_INS5_IJNSA_ILi8EEESF_EEENS5_IJSF_SB_EEEEEEEvNS4_8identityES10_S1A_vS1B_EENS_8epilogue10collective6detail29Sm90TmaWarpSpecializedAdapterINS1E_15DefaultEpilogueISI_SJ_SJ_NS1D_6thread17LinearCombinationISI_Li1EffLNS1I_9ScaleType4KindE0ELNS_15FloatRoundStyleE2ESI_EENS1_15EpilogueDefaultEEEEEvvEEEEvNT_6ParamsE:
[----:B------:R-:W0:Y:S02]  /*0000*/  LDC R1, c[0x0][0x28] ;  /* 0x00000a00ff017b82 */ /* 0x000e240000000800 */
[----:B0-----:R-:W-:Y:S01]  /*0010*/  VIADD R1, R1, 0xfffffff8 ;  /* 0xfffffff801017836 */ /* 0x001fe20000000000 */
[----:B------:R-:W0:Y:S01]  /*0020*/  S2R R4, SR_TID.X ;  /* 0x0000000000047919 */ /* 0x000e220000002100 */
[----:B------:R-:W-:Y:S01]  /*0030*/  ELECT P0, URZ, PT ;  /* 0x00000000003f782f */ /* 0x000fe20003800000 */
[----:B------:R-:W-:Y:S01]  /*0040*/  BSSY B0, `(.L_x_0) ;  /* 0x000000f000007945 */ /* 0x000fe20003800000 */
[--C-:B0-----:R-:W-:Y:S02]  /*0050*/  SHF.R.U32.HI R0, RZ, 0x5, R4.reuse ;  /* 0x00000005ff007819 */ /* 0x101fe40000011604 */
[----:B------:R-:W-:-:S03]  /*0060*/  SHF.R.U32.HI R5, RZ, 0x7, R4 ;  /* 0x00000007ff057819 */ /* 0x000fc60000011604 */
[----:B------:R-:W0:Y:S04]  /*0070*/  SHFL.IDX PT, R2, R0, RZ, 0x1f ;  /* 0x00001fff00027589 */ /* 0x000e2800000e0000 */
[----:B------:R1:W2:Y:S01]  /*0080*/  SHFL.IDX PT, R7, R5, RZ, 0x1f ;  /* 0x00001fff05077589 */ /* 0x0002a200000e0000 */
[----:B0-----:R-:W-:-:S13]  /*0090*/  ISETP.NE.OR P0, PT, R2, RZ, !P0 ;  /* 0x000000ff0200720c */ /* 0x001fda0004705670 */
[----:B-12---:R-:W-:Y:S05]  /*00a0*/  @P0 BRA `(.L_x_1) ;  /* 0x0000000000200947 */ /* 0x006fea0003800000 */
[----:B------:R-:W-:Y:S02]  /*00b0*/  ULDC.64 UR4, c[0x0][0x198] ;  /* 0x0000660000047ab9 */ /* 0x000fe40000000a00 */
[----:B------:R-:W-:Y:S02]  /*00c0*/  UIADD3 UR6, UP0, UR4, 0xf0, URZ ;  /* 0x000000f004067890 */ /* 0x000fe4000ff1e03f */
[----:B------:R-:W-:Y:S02]  /*00d0*/  UIADD3 UR4, UP1, UR4, 0x1f0, URZ ;  /* 0x000001f004047890 */ /* 0x000fe4000ff3e03f */
[----:B------:R-:W-:Y:S02]  /*00e0*/  UIADD3.X UR7, URZ, UR5, URZ, UP0, !UPT ;  /* 0x000000053f077290 */ /* 0x000fe400087fe43f */
[----:B------:R-:W-:-:S07]  /*00f0*/  UIADD3.X UR5, URZ, UR5, URZ, UP1, !UPT ;  /* 0x000000053f057290 */ /* 0x000fce0008ffe43f */
[----:B------:R0:W-:Y:S02]  /*0100*/  UTMACCTL.PF [UR6] ;  /* 0x00000000060079b9 */ /* 0x0001e40008040000 */
[----:B------:R0:W-:Y:S02]  /*0110*/  UTMACCTL.PF [UR4] ;  /* 0x00000000040079b9 */ /* 0x0001e40008040000 */
[----:B0-----:R-:W-:Y:S01]  /*0120*/  NOP ;  /* 0x0000000000007918 */ /* 0x001fe20000000000 */
.L_x_1:
[----:B------:R-:W-:Y:S05]  /*0130*/  BSYNC B0 ;  /* 0x0000000000007941 */ /* 0x000fea0003800000 */
.L_x_0:
[----:B------:R-:W0:Y:S02]  /*0140*/  SHFL.IDX PT, R3, R0, RZ, 0x1f ;  /* 0x00001fff00037589 */ /* 0x000e2400000e0000 */
[----:B0-----:R-:W-:-:S13]  /*0150*/  ISETP.NE.AND P0, PT, R3, RZ, PT ;  /* 0x000000ff0300720c */ /* 0x001fda0003f05270 */
[----:B------:R-:W-:Y:S05]  /*0160*/  @P0 BRA `(.L_x_2) ;  /* 0x0000000000700947 */ /* 0x000fea0003800000 */
[----:B------:R-:W0:Y:S01]  /*0170*/  S2UR UR8, SR_CgaCtaId ;  /* 0x00000000000879c3 */ /* 0x000e220000008800 */
[----:B------:R-:W-:Y:S01]  /*0180*/  UMOV UR4, 0x400 ;  /* 0x0000040000047882 */ /* 0x000fe20000000000 */
[----:B------:R-:W-:Y:S01]  /*0190*/  UMOV UR5, 0x1 ;  /* 0x0000000100057882 */ /* 0x000fe20000000000 */
[----:B------:R-:W-:Y:S01]  /*01a0*/  UMOV UR6, 0x80 ;  /* 0x0000008000067882 */ /* 0x000fe20000000000 */
[----:B------:R-:W-:Y:S01]  /*01b0*/  ELECT P0, URZ, PT ;  /* 0x00000000003f782f */ /* 0x000fe20003800000 */
[----:B------:R-:W-:-:S04]  /*01c0*/  UIADD3 UR6, -UR6, 0x100000, URZ ;  /* 0x0010000006067890 */ /* 0x000fc8000fffe13f */
[----:B------:R-:W-:Y:S02]  /*01d0*/  USHF.L.U32 UR7, UR6, 0xb, URZ ;  /* 0x0000000b06077899 */ /* 0x000fe4000800063f */
[----:B------:R-:W-:Y:S02]  /*01e0*/  USHF.L.U32 UR6, UR6, 0x1, URZ ;  /* 0x0000000106067899 */ /* 0x000fe4000800063f */
[----:B0-----:R-:W-:Y:S02]  /*01f0*/  ULEA UR8, UR8, UR4, 0x18 ;  /* 0x0000000408087291 */ /* 0x001fe4000f8ec03f */
[----:B------:R-:W-:-:S04]  /*0200*/  UIADD3 UR4, -UR5, 0x100000, URZ ;  /* 0x0010000005047890 */ /* 0x000fc8000fffe13f */
[----:B------:R-:W-:Y:S02]  /*0210*/  USHF.L.U32 UR5, UR4, 0xb, URZ ;  /* 0x0000000b04057899 */ /* 0x000fe4000800063f */
[----:B------:R-:W-:Y:S01]  /*0220*/  USHF.L.U32 UR4, UR4, 0x1, URZ ;  /* 0x0000000104047899 */ /* 0x000fe2000800063f */
[----:B------:R-:W0:Y:S11]  /*0230*/  FENCE.VIEW.ASYNC.S ;  /* 0x00000000000073c6 */ /* 0x000e360000000000 */
[----:B0-----:R0:W1:Y:S01]  /*0240*/  SYNCS.EXCH.64 URZ, [UR8], UR4 ;  /* 0x00000004083f75b2 */ /* 0x0010620008000100 */
[----:B------:R0:W2:Y:S01]  /*0250*/  SYNCS.EXCH.64 URZ, [UR8+0x38], UR6 ;  /* 0x00003806083f75b2 */ /* 0x0000a20008000100 */
[----:B------:R0:W3:Y:S01]  /*0260*/  SYNCS.EXCH.64 URZ, [UR8+0x8], UR4 ;  /* 0x00000804083f75b2 */ /* 0x0000e20008000100 */
[----:B------:R0:W4:Y:S01]  /*0270*/  SYNCS.EXCH.64 URZ, [UR8+0x40], UR6 ;  /* 0x00004006083f75b2 */ /* 0x0001220008000100 */
[----:B------:R0:W0:Y:S01]  /*0280*/  SYNCS.EXCH.64 URZ, [UR8+0x10], UR4 ;  /* 0x00001004083f75b2 */ /* 0x0000220008000100 */
        /* <DEDUP_REMOVED lines=9> */
[----:B------:R-:W-:Y:S01]  /*0320*/  NOP ;  /* 0x0000000000007918 */ /* 0x000fe20000000000 */
.L_x_2:
[----:B------:R-:W5:Y:S01]  /*0330*/  SHFL.IDX PT, R6, R0, RZ, 0x1f ;  /* 0x00001fff00067589 */ /* 0x000f6200000e0000 */
[----:B------:R-:W-:Y:S01]  /*0340*/  ELECT P0, URZ, PT ;  /* 0x00000000003f782f */ /* 0x000fe20003800000 */
[----:B------:R-:W-:Y:S01]  /*0350*/  NOP ;  /* 0x0000000000007918 */ /* 0x000fe20000000000 */
[----:B------:R-:W-:Y:S01]  /*0360*/  ELECT P1, URZ, PT ;  /* 0x00000000003f782f */ /* 0x000fe20003820000 */
[----:B------:R-:W1:Y:S01]  /*0370*/  SHFL.IDX PT, R3, R0, RZ, 0x1f ;  /* 0x00001fff00037589 */ /* 0x000e6200000e0000 */
[----:B0-----:R-:W-:Y:S01]  /*0380*/  UMOV UR4, 0x20 ;  /* 0x0000002000047882 */ /* 0x001fe20000000000 */
[----:B------:R-:W-:Y:S01]  /*0390*/  UMOV UR11, 0x80 ;  /* 0x00000080000b7882 */ /* 0x000fe20000000000 */
[----:B------:R-:W-:Y:S01]  /*03a0*/  NOP ;  /* 0x0000000000007918 */ /* 0x000fe20000000000 */
[----:B------:R-:W0:Y:S01]  /*03b0*/  SHFL.IDX PT, R5, R5, RZ, 0x1f ;  /* 0x00001fff05057589 */ /* 0x000e2200000e0000 */
[C---:B------:R-:W-:Y:S01]  /*03c0*/  VIADD R31, R7.reuse, 0xffffffff ;  /* 0xffffffff071f7836 */ /* 0x040fe20000000000 */
[----:B------:R-:W-:Y:S01]  /*03d0*/  ULDC.64 UR36, c[0x0][0x208] ;  /* 0x0000820000247ab9 */ /* 0x000fe20000000a00 */
[----:B------:R-:W-:-:S03]  /*03e0*/  ISETP.NE.AND P2, PT, R7, RZ, PT ;  /* 0x000000ff0700720c */ /* 0x000fc60003f45270 */
[----:B------:R-:W-:Y:S02]  /*03f0*/  ISETP.GE.U32.AND P3, PT, R31, 0x2, PT ;  /* 0x000000021f00780c */ /* 0x000fe40003f66070 */
[----:B-----5:R-:W-:Y:S02]  /*0400*/  ISETP.NE.OR P0, PT, R6, RZ, !P0 ;  /* 0x000000ff0600720c */ /* 0x020fe40004705670 */
[----:B-1----:R-:W-:Y:S02]  /*0410*/  ISETP.NE.OR P1, PT, R3, RZ, !P1 ;  /* 0x000000ff0300720c */ /* 0x002fe40004f25670 */
[----:B------:R-:W-:Y:S02]  /*0420*/  SHF.R.S32.HI R3, RZ, 0x1f, R2 ;  /* 0x0000001fff037819 */ /* 0x000fe40000011402 */
[----:B0-----:R-:W-:Y:S02]  /*0430*/  R2UR UR43, R5 ;  /* 0x00000000052b72ca */ /* 0x001fe400000e0000 */
[----:B------:R-:W-:-:S05]  /*0440*/  LEA.HI R3, R3, R2, RZ, 0x2 ;  /* 0x0000000203037211 */ /* 0x000fca00078f10ff */
[----:B------:R-:W-:Y:S01]  /*0450*/  VOTEU.ALL UP0, P0 ;  /* 0x00000000003f7886 */ /* 0x000fe20000000000 */
[----:B------:R-:W-:Y:S01]  /*0460*/  LOP3.LUT R3, R3, 0xfffffffc, RZ, 0xc0, !PT ;  /* 0xfffffffc03037812 */ /* 0x000fe200078ec0ff */
[----:B------:R-:W-:-:S03]  /*0470*/  VOTEU.ALL UP1, P1 ;  /* 0x00000000003f7886 */ /* 0x000fc60000820000 */
[----:B------:R-:W0:Y:S01]  /*0480*/  @!UP0 S2UR UR7, SR_CgaCtaId ;  /* 0x00000000000789c3 */ /* 0x000e220000008800 */
[----:B------:R-:W-:Y:S01]  /*0490*/  @!UP0 UMOV UR6, 0x400 ;  /* 0x0000040000068882 */ /* 0x000fe20000000000 */
[----:B------:R-:W-:-:S04]  /*04a0*/  @!UP0 UIADD3 UR4, -UR4, 0x100000, URZ ;  /* 0x0010000004048890 */ /* 0x000fc8000fffe13f */
[----:B------:R-:W-:Y:S02]  /*04b0*/  @!UP0 USHF.L.U32 UR5, UR4, 0xb, URZ ;  /* 0x0000000b04058899 */ /* 0x000fe4000800063f */
[----:B------:R-:W-:Y:S01]  /*04c0*/  @!UP0 USHF.L.U32 UR4, UR4, 0x1, URZ ;  /* 0x0000000104048899 */ /* 0x000fe2000800063f */
[----:B------:R-:W-:Y:S01]  /*04d0*/  IMAD.IADD R14, R2, 0x1, -R3 ;  /* 0x00000001020e7824 */ /* 0x000fe200078e0a03 */
[----:B------:R-:W-:Y:S01]  /*04e0*/  @!UP1 UMOV UR9, 0x400 ;  /* 0x0000040000099882 */ /* 0x000fe20000000000 */
[----:B------:R-:W-:Y:S01]  /*04f0*/  VOTEU.ALL UP2, P1 ;  /* 0x00000000003f7886 */ /* 0x000fe20000840000 */
[----:B------:R-:W-:Y:S01]  /*0500*/  VOTEU.ALL UP3, P1 ;  /* 0x00000000003f7886 */ /* 0x000fe20000860000 */
[----:B------:R-:W-:Y:S01]  /*0510*/  VOTEU.ALL UP4, P1 ;  /* 0x00000000003f7886 */ /* 0x000fe20000880000 */
[----:B------:R-:W1:Y:S01]  /*0520*/  @!UP1 S2UR UR10, SR_CgaCtaId ;  /* 0x00000000000a99c3 */ /* 0x000e620000008800 */
[----:B------:R-:W-:Y:S01]  /*0530*/  VOTEU.ALL UP5, P1 ;  /* 0x00000000003f7886 */ /* 0x000fe200008a0000 */
[----:B------:R-:W-:-:S04]  /*0540*/  SHF.R.S32.HI R3, RZ, 0x1f, R4 ;  /* 0x0000001fff037819 */ /* 0x000fc80000011404 */
[----:B------:R-:W-:-:S04]  /*0550*/  LEA.HI R3, R3, R4, RZ, 0x7 ;  /* 0x0000000403037211 */ /* 0x000fc800078f38ff */
[----:B------:R-:W-:-:S05]  /*0560*/  LOP3.LUT R3, R3, 0xffffff80, RZ, 0xc0, !PT ;  /* 0xffffff8003037812 */ /* 0x000fca00078ec0ff */
[----:B------:R-:W-:Y:S01]  /*0570*/  IMAD.IADD R5, R4, 0x1, -R3 ;  /* 0x0000000104057824 */ /* 0x000fe200078e0a03 */
[----:B0-----:R-:W-:Y:S02]  /*0580*/  @!UP0 ULEA UR8, UR7, UR6, 0x18 ;  /* 0x0000000607088291 */ /* 0x001fe4000f8ec03f */
[----:B------:R-:W-:-:S04]  /*0590*/  @!UP1 UIADD3 UR6, -UR11, 0x100000, URZ ;  /* 0x001000000b069890 */ /* 0x000fc8000fffe13f */
[----:B------:R-:W-:Y:S02]  /*05a0*/  @!UP1 USHF.L.U32 UR7, UR6, 0xb, URZ ;  /* 0x0000000b06079899 */ /* 0x000fe4000800063f */
[----:B------:R-:W-:Y:S01]  /*05b0*/  @!UP1 USHF.L.U32 UR6, UR6, 0x1, URZ ;  /* 0x0000000106069899 */ /* 0x000fe2000800063f */
[----:B------:R-:W-:Y:S01]  /*05c0*/  VOTEU.ALL UP0, P0 ;  /* 0x00000000003f7886 */ /* 0x000fe20000000000 */
[----:B-1----:R-:W-:Y:S01]  /*05d0*/  @!UP1 ULEA UR9, UR10, UR9, 0x18 ;  /* 0x000000090a099291 */ /* 0x002fe2000f8ec03f */
[----:B------:R-:W-:Y:S02]  /*05e0*/  VOTEU.ALL UP1, P0 ;  /* 0x00000000003f7886 */ /* 0x000fe40000020000 */
[----:B------:R-:W-:Y:S01]  /*05f0*/  ULDC.64 UR10, c[0x0][0x598] ;  /* 0x00016600000a7ab9 */ /* 0x000fe20000000a00 */
[----:B------:R-:W-:Y:S01]  /*0600*/  ISETP.NE.AND P0, PT, R14, 0x3, PT ;  /* 0x000000030e00780c */ /* 0x000fe20003f05270 */
[----:B------:R-:W0:Y:S02]  /*0610*/  FENCE.VIEW.ASYNC.S ;  /* 0x00000000000073c6 */ /* 0x000e240000000000 */
[----:B0-----:R0:W2:Y:S01]  /*0620*/  @!UP0 SYNCS.EXCH.64 URZ, [UR8+0xa0], UR4 ;  /* 0x0000a004083f85b2 */ /* 0x0010a20008000100 */
[----:B------:R-:W-:-:S02]  /*0630*/  ISETP.NE.U32.AND P1, PT, RZ, UR10, PT ;  /* 0x0000000aff007c0c */ /* 0x000fc4000bf25070 */
[----:B------:R-:W-:Y:S02]  /*0640*/  ISETP.EQ.OR P0, PT, R14, RZ, !P0 ;  /* 0x000000ff0e00720c */ /* 0x000fe40004702670 */
[----:B------:R-:W-:Y:S02]  /*0650*/  ISETP.NE.AND.EX P1, PT, RZ, UR11, PT, P1 ;  /* 0x0000000bff007c0c */ /* 0x000fe4000bf25310 */
[----:B------:R-:W-:-:S04]  /*0660*/  ISETP.EQ.AND P0, PT, R7, RZ, P0 ;  /* 0x000000ff0700720c */ /* 0x000fc80000702270 */
[----:B------:R-:W-:-:S04]  /*0670*/  SEL R23, RZ, 0x1, !P0 ;  /* 0x00000001ff177807 */ /* 0x000fc80004000000 */
[----:B------:R-:W-:Y:S01]  /*0680*/  SEL R23, R23, 0x2, P3 ;  /* 0x0000000217177807 */ /* 0x000fe20001800000 */
[----:B------:R0:W2:Y:S01]  /*0690*/  @!UP1 SYNCS.EXCH.64 URZ, [UR8+0xa8], UR4 ;  /* 0x0000a804083f95b2 */ /* 0x0000a20008000100 */
[----:B------:R-:W-:Y:S01]  /*06a0*/  NOP ;  /* 0x0000000000007918 */ /* 0x000fe20000000000 */
[----:B------:R0:W2:Y:S01]  /*06b0*/  @!UP2 SYNCS.EXCH.64 URZ, [UR9+0x80], UR6 ;  /* 0x00008006093fa5b2 */ /* 0x0000a20008000100 */
[----:B------:R0:W2:Y:S01]  /*06c0*/  @!UP3 SYNCS.EXCH.64 URZ, [UR9+0x88], UR6 ;  /* 0x00008806093fb5b2 */ /* 0x0000a20008000100 */
[----:B------:R0:W2:Y:S01]  /*06d0*/  @!UP4 SYNCS.EXCH.64 URZ, [UR9+0x90], UR6 ;  /* 0x00009006093fc5b2 */ /* 0x0000a20008000100 */
[----:B------:R0:W2:Y:S01]  /*06e0*/  @!UP5 SYNCS.EXCH.64 URZ, [UR9+0x98], UR6 ;  /* 0x00009806093fd5b2 */ /* 0x0000a20008000100 */
[----:B------:R-:W-:Y:S01]  /*06f0*/  NOP ;  /* 0x0000000000007918 */ /* 0x000fe20000000000 */
[----:B--234-:R-:W-:Y:S06]  /*0700*/  BAR.SYNC.DEFER_BLOCKING 0x0 ;  /* 0x0000000000007b1d */ /* 0x01cfec0000010000 */
[----:B0-----:R-:W-:Y:S05]  /*0710*/  @!P1 BRA `(.L_x_3) ;  /* 0x00000000001c9947 */ /* 0x001fea0003800000 */
[----:B------:R-:W0:Y:S02]  /*0720*/  LDC.64 R2, c[0x0][0x598] ;  /* 0x00016600ff027b82 */ /* 0x000e240000000a00 */
[----:B0-----:R-:W2:Y:S02]  /*0730*/  LDG.E.64 R2, desc[UR36][R2.64] ;  /* 0x0000002402027981 */ /* 0x001ea4000c1e1b00 */
[----:B--2---:R-:W-:-:S04]  /*0740*/  ISETP.NE.U32.AND P0, PT, R2, RZ, PT ;  /* 0x000000ff0200720c */ /* 0x004fc80003f05070 */
[----:B------:R-:W-:-:S13]  /*0750*/  ISETP.NE.AND.EX P0, PT, R3, RZ, PT, P0 ;  /* 0x000000ff0300720c */ /* 0x000fda0003f05300 */
[----:B------:R-:W-:Y:S05]  /*0760*/  @!P0 BRA `(.L_x_3) ;  /* 0x0000000000088947 */ /* 0x000fea0003800000 */
[----:B------:R1:W5:Y:S01]  /*0770*/  LD.E R56, desc[UR36][R2.64] ;  /* 0x0000002402387980 */ /* 0x000362000c101900 */
[----:B------:R-:W-:Y:S05]  /*0780*/  BRA `(.L_x_4) ;  /* 0x0000000000247947 */ /* 0x000fea0003800000 */
.L_x_3:
[----:B------:R-:W-:Y:S02]  /*0790*/  ULDC.64 UR4, c[0x0][0x588] ;  /* 0x0001620000047ab9 */ /* 0x000fe40000000a00 */
[----:B------:R-:W-:-:S04]  /*07a0*/  ISETP.NE.U32.AND P0, PT, RZ, UR4, PT ;  /* 0x00000004ff007c0c */ /* 0x000fc8000bf05070 */
[----:B------:R-:W-:-:S13]  /*07b0*/  ISETP.NE.AND.EX P0, PT, RZ, UR5, PT, P0 ;  /* 0x00000005ff007c0c */ /* 0x000fda000bf05300 */
[----:B------:R-:W-:Y:S05]  /*07c0*/  @!P0 BRA `(.L_x_5) ;  /* 0x00000000000c8947 */ /* 0x000fea0003800000 */
[----:B------:R-:W0:Y:S02]  /*07d0*/  LDC.64 R56, c[0x0][0x588] ;  /* 0x00016200ff387b82 */ /* 0x000e240000000a00 */
[----:B0-----:R0:W5:Y:S01]  /*07e0*/  LDG.E R56, desc[UR36][R56.64] ;  /* 0x0000002438387981 */ /* 0x001162000c1e1900 */
[----:B------:R-:W-:Y:S05]  /*07f0*/  BRA `(.L_x_4) ;  /* 0x0000000000087947 */ /* 0x000fea0003800000 */
.L_x_5:
[----:B------:R-:W-:Y:S02]  /*0800*/  ULDC UR4, c[0x0][0x580] ;  /* 0x0001600000047ab9 */ /* 0x000fe40000000800 */
[----:B------:R-:W-:-:S07]  /*0810*/  IMAD.U32 R56, RZ, RZ, UR4 ;  /* 0x00000004ff387e24 */ /* 0x000fce000f8e00ff */
.L_x_4:
[----:B------:R-:W-:Y:S02]  /*0820*/  ULDC.64 UR4, c[0x0][0x5a0] ;  /* 0x0001680000047ab9 */ /* 0x000fe40000000a00 */
[----:B------:R-:W-:-:S04]  /*0830*/  ISETP.NE.U32.AND P0, PT, RZ, UR4, PT ;  /* 0x00000004ff007c0c */ /* 0x000fc8000bf05070 */
[----:B------:R-:W-:-:S13]  /*0840*/  ISETP.NE.AND.EX P0, PT, RZ, UR5, PT, P0 ;  /* 0x00000005ff007c0c */ /* 0x000fda000bf05300 */
[----:B------:R-:W-:Y:S05]  /*0850*/  @!P0 BRA `(.L_x_6) ;  /* 0x00000000001c8947 */ /* 0x000fea0003800000 */
[----:B-1----:R-:W1:Y:S02]  /*0860*/  LDC.64 R2, c[0x0][0x5a0] ;  /* 0x00016800ff027b82 */ /* 0x002e640000000a00 */
[----:B-1----:R-:W2:Y:S02]  /*0870*/  LDG.E.64 R2, desc[UR36][R2.64] ;  /* 0x0000002402027981 */ /* 0x002ea4000c1e1b00 */
[----:B--2---:R-:W-:-:S04]  /*0880*/  ISETP.NE.U32.AND P0, PT, R2, RZ, PT ;  /* 0x000000ff0200720c */ /* 0x004fc80003f05070 */
[----:B------:R-:W-:-:S13]  /*0890*/  ISETP.NE.AND.EX P0, PT, R3, RZ, PT, P0 ;  /* 0x000000ff0300720c */ /* 0x000fda0003f05300 */
[----:B------:R-:W-:Y:S05]  /*08a0*/  @!P0 BRA `(.L_x_6) ;  /* 0x0000000000088947 */ /* 0x000fea0003800000 */
[----:B0-----:R2:W5:Y:S01]  /*08b0*/  LD.E R57, desc[UR36][R2.64] ;  /* 0x0000002402397980 */ /* 0x001562000c101900 */
[----:B------:R-:W-:Y:S05]  /*08c0*/  BRA `(.L_x_7) ;  /* 0x0000000000247947 */ /* 0x000fea0003800000 */
.L_x_6:
[----:B------:R-:W-:Y:S02]  /*08d0*/  ULDC.64 UR4, c[0x0][0x590] ;  /* 0x0001640000047ab9 */ /* 0x000fe40000000a00 */
[----:B------:R-:W-:-:S04]  /*08e0*/  ISETP.NE.U32.AND P0, PT, RZ, UR4, PT ;  /* 0x00000004ff007c0c */ /* 0x000fc8000bf05070 */
[----:B------:R-:W-:-:S13]  /*08f0*/  ISETP.NE.AND.EX P0, PT, RZ, UR5, PT, P0 ;  /* 0x00000005ff007c0c */ /* 0x000fda000bf05300 */
[----:B------:R-:W-:Y:S05]  /*0900*/  @!P0 BRA `(.L_x_8) ;  /* 0x00000000000c8947 */ /* 0x000fea0003800000 */
[----:B-1----:R-:W0:Y:S02]  /*0910*/  LDC.64 R2, c[0x0][0x590] ;  /* 0x00016400ff027b82 */ /* 0x002e240000000a00 */
[----:B0-----:R0:W5:Y:S01]  /*0920*/  LDG.E R57, desc[UR36][R2.64] ;  /* 0x0000002402397981 */ /* 0x001162000c1e1900 */
[----:B------:R-:W-:Y:S05]  /*0930*/  BRA `(.L_x_7) ;  /* 0x0000000000087947 */ /* 0x000fea0003800000 */
.L_x_8:
[----:B------:R-:W-:Y:S02]  /*0940*/  ULDC UR4, c[0x0][0x584] ;  /* 0x0001610000047ab9 */ /* 0x000fe40000000800 */
[----:B0-----:R-:W-:-:S07]  /*0950*/  IMAD.U32 R57, RZ, RZ, UR4 ;  /* 0x00000004ff397e24 */ /* 0x001fce000f8e00ff */
.L_x_7:
[----:B012---:R-:W0:Y:S01]  /*0960*/  LDC R2, c[0x0][0x65c] ;  /* 0x00019700ff027b82 */ /* 0x007e220000000800 */
[----:B------:R-:W1:Y:S01]  /*0970*/  S2R R15, SR_CTAID.Y ;  /* 0x00000000000f7919 */ /* 0x000e620000002600 */
[----:B------:R-:W-:Y:S01]  /*0980*/  ULDC UR6, c[0x0][0x28c] ;  /* 0x0000a30000067ab9 */ /* 0x000fe20000000800 */
[----:B------:R-:W-:Y:S01]  /*0990*/  ISETP.NE.AND P0, PT, R7, 0x2, PT ;  /* 0x000000020700780c */ /* 0x000fe20003f05270 */
[----:B------:R-:W-:Y:S01]  /*09a0*/  UIADD3 UR6, UR6, 0x7f, URZ ;  /* 0x0000007f06067890 */ /* 0x000fe2000fffe03f */
[----:B------:R-:W2:Y:S01]  /*09b0*/  S2R R6, SR_CTAID.X ;  /* 0x0000000000067919 */ /* 0x000ea20000002500 */
[----:B------:R-:W-:Y:S01]  /*09c0*/  UMOV UR38, URZ ;  /* 0x0000003f00267c82 */ /* 0x000fe20008000000 */
[----:B------:R-:W-:Y:S01]  /*09d0*/  UMOV UR39, URZ ;  /* 0x0000003f00277c82 */ /* 0x000fe20008000000 */
[----:B------:R-:W-:Y:S01]  /*09e0*/  USHF.R.S32.HI UR7, URZ, 0x1f, UR6 ;  /* 0x0000001f3f077899 */ /* 0x000fe20008011406 */
[----:B------:R-:W-:-:S03]  /*09f0*/  ULDC.64 UR8, c[0x0][0x650] ;  /* 0x0001940000087ab9 */ /* 0x000fc60000000a00 */
[----:B------:R-:W-:-:S04]  /*0a00*/  ULEA.HI UR7, UR7, UR6, URZ, 0x7 ;  /* 0x0000000607077291 */ /* 0x000fc8000f8f383f */
[----:B------:R-:W-:Y:S01]  /*0a10*/  USHF.R.S32.HI UR40, URZ, 0x7, UR7 ;  /* 0x000000073f287899 */ /* 0x000fe20008011407 */
[----:B0-----:R-:W-:-:S13]  /*0a20*/  ISETP.NE.AND P1, PT, R2, 0x1, PT ;  /* 0x000000010200780c */ /* 0x001fda0003f25270 */
[----:B------:R-:W2:Y:S01]  /*0a30*/  @P1 LDC R17, c[0x0][0x10] ;  /* 0x00000400ff111b82 */ /* 0x000ea20000000800 */
[----:B-1----:R-:W-:Y:S02]  /*0a40*/  @P1 IMAD.MOV.U32 R8, RZ, RZ, R15 ;  /* 0x000000ffff081224 */ /* 0x002fe400078e000f */
[----:B------:R-:W-:Y:S02]  /*0a50*/  @P1 IMAD.MOV.U32 R9, RZ, RZ, RZ ;  /* 0x000000ffff091224 */ /* 0x000fe400078e00ff */
[----:B------:R-:W-:-:S03]  /*0a60*/  @P1 IMAD.MOV.U32 R7, RZ, RZ, RZ ;  /* 0x000000ffff071224 */ /* 0x000fc600078e00ff */
[----:B------:R-:W0:Y:S01]  /*0a70*/  @!P1 LDC R3, c[0x0][0xc] ;  /* 0x00000300ff039b82 */ /* 0x000e220000000800 */
[----:B------:R-:W-:Y:S01]  /*0a80*/  ULDC UR4, c[0x0][0xc] ;  /* 0x0000030000047ab9 */ /* 0x000fe20000000800 */
[----:B------:R-:W-:Y:S02]  /*0a90*/  ULDC UR5, c[0x0][0x10] ;  /* 0x0000040000057ab9 */ /* 0x000fe40000000800 */
[----:B------:R-:W-:-:S04]  /*0aa0*/  UIMAD.WIDE.U32 UR4, UR4, UR5, URZ ;  /* 0x00000005040472a5 */ /* 0x000fc8000f8e003f */
[----:B------:R-:W1:Y:S01]  /*0ab0*/  LDC R0, c[0x0][0x14] ;  /* 0x00000500ff007b82 */ /* 0x000e620000000800 */
[----:B--2---:R-:W-:-:S04]  /*0ac0*/  @P1 IMAD.WIDE.U32 R16, R6, R17, R8 ;  /* 0x0000001106101225 */ /* 0x004fc800078e0008 */
[----:B------:R-:W-:Y:S02]  /*0ad0*/  @P1 IMAD.IADD R17, R17, 0x1, R7 ;  /* 0x0000000111111824 */ /* 0x000fe400078e0207 */
[----:B------:R-:W-:Y:S02]  /*0ae0*/  IMAD.MOV.U32 R7, RZ, RZ, RZ ;  /* 0x000000ffff077224 */ /* 0x000fe400078e00ff */
[----:B0-----:R-:W-:-:S04]  /*0af0*/  @!P1 IMAD.WIDE.U32 R8, R3, R15, R6 ;  /* 0x0000000f03089225 */ /* 0x001fc800078e0006 */
[----:B------:R-:W-:Y:S02]  /*0b00*/  @!P1 IMAD.MOV.U32 R16, RZ, RZ, R8 ;  /* 0x000000ffff109224 */ /* 0x000fe400078e0008 */
[----:B-1----:R-:W-:-:S04]  /*0b10*/  IMAD.WIDE.U32 R10, R0, UR4, RZ ;  /* 0x00000004000a7c25 */ /* 0x002fc8000f8e00ff */
[----:B------:R-:W-:Y:S01]  /*0b20*/  IMAD R3, R0, UR5, RZ ;  /* 0x0000000500037c24 */ /* 0x000fe2000f8e02ff */
[----:B------:R0:W-:Y:S01]  /*0b30*/  STL.64 [R1], R10 ;  /* 0x0000000a01007387 */ /* 0x0001e20000100a00 */
[----:B------:R-:W-:Y:S02]  /*0b40*/  @!P1 IMAD.MOV.U32 R17, RZ, RZ, R9 ;  /* 0x000000ffff119224 */ /* 0x000fe400078e0009 */
[----:B------:R-:W-:Y:S01]  /*0b50*/  IMAD.IADD R0, R11, 0x1, R3 ;  /* 0x000000010b007824 */ /* 0x000fe200078e0203 */
[----:B------:R-:W-:Y:S06]  /*0b60*/  @P0 BRA `(.L_x_9) ;  /* 0x0000000000280947 */ /* 0x000fec0003800000 */
[----:B------:R-:W-:Y:S01]  /*0b70*/  UIMAD.WIDE.U32 UR4, UR40, 0x24924925, URZ ;  /* 0x24924925280478a5 */ /* 0x000fe2000f8e003f */
[----:B------:R-:W-:Y:S01]  /*0b80*/  IADD3 R16, P0, R16, R10, RZ ;  /* 0x0000000a10107210 */ /* 0x000fe20007f1e0ff */
[----:B------:R-:W-:Y:S02]  /*0b90*/  UISETP.GE.U32.AND UP0, UPT, UR40, 0x7, UPT ;  /* 0x000000072800788c */ /* 0x000fe4000bf06070 */
[----:B------:R-:W-:Y:S02]  /*0ba0*/  UIADD3 UR4, -UR5, UR40, URZ ;  /* 0x0000002805047290 */ /* 0x000fe4000fffe13f */
[----:B------:R-:W-:Y:S01]  /*0bb0*/  IMAD.X R17, R0, 0x1, R17, P0 ;  /* 0x0000000100117824 */ /* 0x000fe200000e0611 */
[----:B------:R-:W-:Y:S01]  /*0bc0*/  UMOV UR39, URZ ;  /* 0x0000003f00277c82 */ /* 0x000fe20008000000 */
[----:B------:R-:W-:-:S04]  /*0bd0*/  ULEA.HI UR4, UR4, UR5, URZ, 0x1f ;  /* 0x0000000504047291 */ /* 0x000fc8000f8ff83f */
[----:B------:R-:W-:-:S04]  /*0be0*/  USHF.R.U32.HI UR4, URZ, 0x2, UR4 ;  /* 0x000000023f047899 */ /* 0x000fc80008011604 */
[----:B------:R-:W-:Y:S02]  /*0bf0*/  @UP0 ULOP3.LUT UR39, UR4, 0x1, URZ, 0xc0, !UPT ;  /* 0x0000000104270892 */ /* 0x000fe4000f8ec03f */
[----:B------:R-:W-:-:S12]  /*0c00*/  UIMAD UR38, UR4, -0x7, UR40 ;  /* 0xfffffff9042678a4 */ /* 0x000fd8000f8e0228 */
.L_x_9:
[----:B------:R-:W-:Y:S01]  /*0c10*/  ISETP.GE.U32.AND P0, PT, R16, UR8, PT ;  /* 0x0000000810007c0c */ /* 0x000fe2000bf06070 */
[----:B------:R-:W-:Y:S01]  /*0c20*/  IMAD.MOV.U32 R22, RZ, RZ, -0x1 ;  /* 0xffffffffff167424 */ /* 0x000fe200078e00ff */
[----:B------:R-:W-:Y:S01]  /*0c30*/  PRMT R3, RZ, 0x7610, R3 ;  /* 0x00007610ff037816 */ /* 0x000fe20000000003 */
[----:B------:R-:W-:Y:S01]  /*0c40*/  IMAD.MOV.U32 R18, RZ, RZ, -0x1 ;  /* 0xffffffffff127424 */ /* 0x000fe200078e00ff */
[----:B------:R-:W-:Y:S01]  /*0c50*/  ISETP.GE.U32.AND.EX P0, PT, R17, UR9, PT, P0 ;  /* 0x0000000911007c0c */ /* 0x000fe2000bf06100 */
[----:B------:R-:W-:-:S12]  /*0c60*/  IMAD.MOV.U32 R19, RZ, RZ, -0x1 ;  /* 0xffffffffff137424 */ /* 0x000fd800078e00ff */
[----:B------:R-:W-:Y:S05]  /*0c70*/  @P0 BRA `(.L_x_10) ;  /* 0x0000000400580947 */ /* 0x000fea0003800000 */
[----:B------:R-:W1:Y:S01]  /*0c80*/  LDC.64 R20, c[0x0][0x628] ;  /* 0x00018a00ff147b82 */ /* 0x000e620000000a00 */
[----:B------:R-:W-:Y:S02]  /*0c90*/  IMAD.MOV.U32 R8, RZ, RZ, R16 ;  /* 0x000000ffff087224 */ /* 0x000fe400078e0010 */
[----:B------:R-:W-:-:S05]  /*0ca0*/  IMAD.MOV.U32 R9, RZ, RZ, R17 ;  /* 0x000000ffff097224 */ /* 0x000fca00078e0011 */
[----:B------:R-:W2:Y:S08]  /*0cb0*/  LDC R18, c[0x0][0x630] ;  /* 0x00018c00ff127b82 */ /* 0x000eb00000000800 */
[----:B------:R-:W3:Y:S01]  /*0cc0*/  LDC.64 R24, c[0x0][0x620] ;  /* 0x00018800ff187b82 */ /* 0x000ee20000000a00 */
[----:B-1----:R-:W-:-:S04]  /*0cd0*/  ISETP.NE.U32.AND P0, PT, R20, RZ, PT ;  /* 0x000000ff1400720c */ /* 0x002fc80003f05070 */
[----:B------:R-:W-:-:S13]  /*0ce0*/  ISETP.NE.AND.EX P0, PT, R21, RZ, PT, P0 ;  /* 0x000000ff1500720c */ /* 0x000fda0003f05300 */
[----:B--23--:R-:W-:Y:S05]  /*0cf0*/  @!P0 BRA `(.L_x_11) ;  /* 0x0000000000288947 */ /* 0x00cfea0003800000 */
[----:B------:R-:W1:Y:S02]  /*0d00*/  LDC R3, c[0x0][0x634] ;  /* 0x00018d00ff037b82 */ /* 0x000e640000000800 */
[----:B-1----:R-:W-:-:S05]  /*0d10*/  IADD3 R3, P0, R16, R3, RZ ;  /* 0x0000000310037210 */ /* 0x002fca0007f1e0ff */
[----:B------:R-:W-:-:S04]  /*0d20*/  IMAD.X R19, RZ, RZ, R17, P0 ;  /* 0x000000ffff137224 */ /* 0x000fc800000e0611 */
[----:B------:R-:W-:-:S04]  /*0d30*/  IMAD.WIDE.U32 R8, R19, R20, RZ ;  /* 0x0000001413087225 */ /* 0x000fc800078e00ff */
[----:B0-----:R-:W-:-:S04]  /*0d40*/  IMAD.WIDE.U32 R10, P0, R3, R21, R8 ;  /* 0x00000015030a7225 */ /* 0x001fc80007800008 */
[----:B------:R-:W-:-:S04]  /*0d50*/  IMAD.WIDE.U32 R8, R3, R20, RZ ;  /* 0x0000001403087225 */ /* 0x000fc800078e00ff */
[----:B------:R-:W-:Y:S01]  /*0d60*/  IMAD.X R13, RZ, RZ, RZ, P0 ;  /* 0x000000ffff0d7224 */ /* 0x000fe200000e06ff */
[----:B------:R-:W-:Y:S01]  /*0d70*/  IADD3 RZ, P0, R9, R10, RZ ;  /* 0x0000000a09ff7210 */ /* 0x000fe20007f1e0ff */
[----:B------:R-:W-:-:S04]  /*0d80*/  IMAD.MOV.U32 R12, RZ, RZ, R11 ;  /* 0x000000ffff0c7224 */ /* 0x000fc800078e000b */
[----:B------:R-:W-:-:S08]  /*0d90*/  IMAD.WIDE.U32.X R8, R19, R21, R12, P0 ;  /* 0x0000001513087225 */ /* 0x000fd000000e040c */
.L_x_11:
[-CC-:B------:R-:W-:Y:S01]  /*0da0*/  SHF.R.U64 R30, R8, R18.reuse, R9.reuse ;  /* 0x00000012081e7219 */ /* 0x180fe20000001209 */
[----:B------:R-:W1:Y:S01]  /*0db0*/  LDC R12, c[0x0][0x618] ;  /* 0x00018600ff0c7b82 */ /* 0x000e620000000800 */
[----:B------:R-:W-:Y:S01]  /*0dc0*/  SHF.R.U32.HI R7, RZ, R18, R9 ;  /* 0x00000012ff077219 */ /* 0x000fe20000011609 */
[----:B------:R-:W-:Y:S01]  /*0dd0*/  ULDC UR4, c[0x0][0x150] ;  /* 0x0000540000047ab9 */ /* 0x000fe20000000800 */
[----:B0-----:R-:W-:Y:S02]  /*0de0*/  IADD3 R11, P0, RZ, -R30, RZ ;  /* 0x8000001eff0b7210 */ /* 0x001fe40007f1e0ff */
[----:B------:R-:W-:-:S03]  /*0df0*/  I2FP.F32.U32 R3, R6 ;  /* 0x0000000600037245 */ /* 0x000fc60000201000 */
[----:B------:R-:W0:Y:S01]  /*0e00*/  LDC.64 R26, c[0x0][0x640] ;  /* 0x00019000ff1a7b82 */ /* 0x000e220000000a00 */
[----:B------:R-:W-:Y:S02]  /*0e10*/  IMAD.X R13, RZ, RZ, ~R7, P0 ;  /* 0x000000ffff0d7224 */ /* 0x000fe400000e0e07 */
[----:B------:R-:W-:Y:S01]  /*0e20*/  FMUL R3, R3, UR4 ;  /* 0x0000000403037c20 */ /* 0x000fe20008400000 */
[----:B------:R-:W-:Y:S01]  /*0e30*/  IMAD.WIDE.U32 R8, R11, R24, R16 ;  /* 0x000000180b087225 */ /* 0x000fe200078e0010 */
[----:B------:R-:W-:-:S03]  /*0e40*/  ULDC UR4, c[0x0][0x154] ;  /* 0x0000550000047ab9 */ /* 0x000fc60000000800 */
[----:B------:R-:W-:Y:S01]  /*0e50*/  IMAD R10, R13, R24, RZ ;  /* 0x000000180d0a7224 */ /* 0x000fe200078e02ff */
[----:B------:R-:W2:Y:S01]  /*0e60*/  LDC R7, c[0x0][0x144] ;  /* 0x00005100ff077b82 */ /* 0x000ea20000000800 */
[----:B------:R-:W3:Y:S02]  /*0e70*/  F2I.U32.TRUNC.NTZ R3, R3 ;  /* 0x0000000300037305 */ /* 0x000ee4000020f000 */
[----:B------:R-:W-:-:S04]  /*0e80*/  IMAD R11, R11, R25, R10 ;  /* 0x000000190b0b7224 */ /* 0x000fc800078e020a */
[----:B------:R-:W-:Y:S01]  /*0e90*/  IMAD.IADD R9, R9, 0x1, R11 ;  /* 0x0000000109097824 */ /* 0x000fe200078e020b */
[----:B------:R-:W4:Y:S01]  /*0ea0*/  LDC R18, c[0x0][0x608] ;  /* 0x00018200ff127b82 */ /* 0x000f220000000800 */
[----:B------:R-:W-:-:S03]  /*0eb0*/  IMAD.MOV.U32 R11, RZ, RZ, -0x1 ;  /* 0xffffffffff0b7424 */ /* 0x000fc600078e00ff */
[-C--:B-1----:R-:W-:Y:S02]  /*0ec0*/  SHF.R.U64 R22, R8, R12.reuse, R9 ;  /* 0x0000000c08167219 */ /* 0x082fe40000001209 */
[----:B------:R-:W-:Y:S02]  /*0ed0*/  I2FP.F32.U32 R8, R15 ;  /* 0x0000000f00087245 */ /* 0x000fe40000201000 */
[----:B------:R-:W1:Y:S01]  /*0ee0*/  LDC R24, c[0x0][0x658] ;  /* 0x00019600ff187b82 */ /* 0x000e620000000800 */
[----:B0-----:R-:W-:Y:S01]  /*0ef0*/  ISETP.NE.U32.AND P0, PT, R26, RZ, PT ;  /* 0x000000ff1a00720c */ /* 0x001fe20003f05070 */
[----:B---3--:R-:W-:Y:S01]  /*0f00*/  IMAD.MOV R10, RZ, RZ, -R3 ;  /* 0x000000ffff0a7224 */ /* 0x008fe200078e0a03 */
[----:B------:R-:W-:Y:S01]  /*0f10*/  SHF.R.U32.HI R9, RZ, R12, R9 ;  /* 0x0000000cff097219 */ /* 0x000fe20000011609 */
[----:B------:R-:W-:Y:S01]  /*0f20*/  FMUL R8, R8, UR4 ;  /* 0x0000000408087c20 */ /* 0x000fe20008400000 */
[----:B------:R-:W-:-:S03]  /*0f30*/  ISETP.NE.AND.EX P0, PT, R27, RZ, PT, P0 ;  /* 0x000000ff1b00720c */ /* 0x000fc60003f05300 */
[----:B------:R-:W0:Y:S01]  /*0f40*/  LDC R20, c[0x0][0x148] ;  /* 0x00005200ff147b82 */ /* 0x000e220000000800 */
[----:B--2---:R-:W-:-:S07]  /*0f50*/  IMAD R3, R7, R10, R6 ;  /* 0x0000000a07037224 */ /* 0x004fce00078e0206 */
[----:B------:R-:W2:Y:S01]  /*0f60*/  LDC R21, c[0x0][0x600] ;  /* 0x00018000ff157b82 */ /* 0x000ea20000000800 */
[-CC-:B----4-:R-:W-:Y:S02]  /*0f70*/  SHF.R.U64 R32, R22, R18.reuse, R9.reuse ;  /* 0x0000001216207219 */ /* 0x190fe40000001209 */
[----:B------:R-:W-:Y:S01]  /*0f80*/  SHF.R.U32.HI R7, RZ, R18, R9 ;  /* 0x00000012ff077219 */ /* 0x000fe20000011609 */
[----:B------:R-:W-:Y:S01]  /*0f90*/  IMAD.MOV.U32 R9, RZ, RZ, 0x1 ;  /* 0x00000001ff097424 */ /* 0x000fe200078e00ff */
[----:B------:R3:W4:Y:S03]  /*0fa0*/  F2I.U32.TRUNC.NTZ R18, R8 ;  /* 0x0000000800127305 */ /* 0x000726000020f000 */
[----:B------:R-:W0:Y:S01]  /*0fb0*/  LDC R25, c[0x0][0x648] ;  /* 0x00019200ff197b82 */ /* 0x000e220000000800 */
[-C--:B-1----:R-:W-:Y:S02]  /*0fc0*/  SHF.L.U32 R6, R11, R24.reuse, RZ ;  /* 0x000000180b067219 */ /* 0x082fe400000006ff */
[----:B------:R-:W-:-:S02]  /*0fd0*/  SHF.R.U64 R34, R32, R24, R7 ;  /* 0x0000001820227219 */ /* 0x000fc40000001207 */
[----:B------:R-:W-:Y:S02]  /*0fe0*/  LOP3.LUT R13, RZ, R6, RZ, 0x33, !PT ;  /* 0x00000006ff0d7212 */ /* 0x000fe400078e33ff */
[-C--:B------:R-:W-:Y:S01]  /*0ff0*/  SHF.R.U32.HI R7, RZ, R24.reuse, R7 ;  /* 0x00000018ff077219 */ /* 0x080fe20000011607 */
[----:B------:R-:W1:Y:S01]  /*1000*/  LDC R29, c[0x0][0x638] ;  /* 0x00018e00ff1d7b82 */ /* 0x000e620000000800 */
[----:B------:R-:W-:Y:S01]  /*1010*/  SHF.L.U32 R12, R9, R24, RZ ;  /* 0x00000018090c7219 */ /* 0x000fe200000006ff */
[----:B------:R-:W-:-:S06]  /*1020*/  IMAD.MOV.U32 R6, RZ, RZ, R34 ;  /* 0x000000ffff067224 */ /* 0x000fcc00078e0022 */
[----:B------:R-:W0:Y:S01]  /*1030*/  LDC R28, c[0x0][0x610] ;  /* 0x00018400ff1c7b82 */ /* 0x000e220000000800 */
[----:B---34-:R-:W-:Y:S05]  /*1040*/  @!P0 BRA `(.L_x_12) ;  /* 0x0000000000288947 */ /* 0x018fea0003800000 */
[----:B------:R-:W3:Y:S02]  /*1050*/  LDC R11, c[0x0][0x64c] ;  /* 0x00019300ff0b7b82 */ /* 0x000ee40000000800 */
[----:B---3--:R-:W-:-:S05]  /*1060*/  IADD3 R11, P0, R34, R11, RZ ;  /* 0x0000000b220b7210 */ /* 0x008fca0007f1e0ff */
[----:B------:R-:W-:-:S04]  /*1070*/  IMAD.X R19, RZ, RZ, R7, P0 ;  /* 0x000000ffff137224 */ /* 0x000fc800000e0607 */
[----:B------:R-:W-:-:S04]  /*1080*/  IMAD.WIDE.U32 R6, R19, R26, RZ ;  /* 0x0000001a13067225 */ /* 0x000fc800078e00ff */
[----:B------:R-:W-:-:S04]  /*1090*/  IMAD.WIDE.U32 R8, P0, R11, R27, R6 ;  /* 0x0000001b0b087225 */ /* 0x000fc80007800006 */
[----:B------:R-:W-:-:S04]  /*10a0*/  IMAD.WIDE.U32 R6, R11, R26, RZ ;  /* 0x0000001a0b067225 */ /* 0x000fc800078e00ff */
[----:B------:R-:W-:Y:S01]  /*10b0*/  IMAD.X R11, RZ, RZ, RZ, P0 ;  /* 0x000000ffff0b7224 */ /* 0x000fe200000e06ff */
[----:B------:R-:W-:Y:S01]  /*10c0*/  IADD3 RZ, P0, R7, R8, RZ ;  /* 0x0000000807ff7210 */ /* 0x000fe20007f1e0ff */
[----:B------:R-:W-:-:S04]  /*10d0*/  IMAD.MOV.U32 R10, RZ, RZ, R9 ;  /* 0x000000ffff0a7224 */ /* 0x000fc800078e0009 */
[----:B------:R-:W-:-:S08]  /*10e0*/  IMAD.WIDE.U32.X R6, R19, R27, R10, P0 ;  /* 0x0000001b13067225 */ /* 0x000fd000000e040a */
.L_x_12:
[----:B0-----:R-:W-:Y:S01]  /*10f0*/  SHF.R.U64 R6, R6, R25, R7 ;  /* 0x0000001906067219 */ /* 0x001fe20000001207 */
[----:B--2---:R-:W-:Y:S01]  /*1100*/  VIADD R7, R21, 0xffffffff ;  /* 0xffffffff15077836 */ /* 0x004fe20000000000 */
[----:B------:R-:W-:Y:S01]  /*1110*/  LOP3.LUT R13, R32, R13, RZ, 0xc0, !PT ;  /* 0x0000000d200d7212 */ /* 0x000fe200078ec0ff */
[----:B------:R-:W-:Y:S02]  /*1120*/  IMAD.MOV R18, RZ, RZ, -R18 ;  /* 0x000000ffff127224 */ /* 0x000fe400078e0a12 */
[----:B------:R-:W-:Y:S01]  /*1130*/  IMAD.MOV R8, RZ, RZ, -R6 ;  /* 0x000000ffff087224 */ /* 0x000fe200078e0a06 */
[----:B------:R-:W-:Y:S01]  /*1140*/  LOP3.LUT R7, R22, R7, RZ, 0xc0, !PT ;  /* 0x0000000716077212 */ /* 0x000fe200078ec0ff */
[----:B------:R-:W-:Y:S02]  /*1150*/  IMAD R12, R12, R6, R13 ;  /* 0x000000060c0c7224 */ /* 0x000fe400078e020d */
[----:B------:R-:W-:Y:S02]  /*1160*/  @P1 IMAD R3, R20, R18, R15 ;  /* 0x0000001214031224 */ /* 0x000fe400078e020f */
[----:B-1----:R-:W-:-:S02]  /*1170*/  IMAD R6, R8, R29, R34 ;  /* 0x0000001d08067224 */ /* 0x002fc400078e0222 */
[----:B------:R-:W-:Y:S02]  /*1180*/  IMAD R22, R12, R28, R3 ;  /* 0x0000001c0c167224 */ /* 0x000fe400078e0203 */
[----:B------:R-:W-:Y:S02]  /*1190*/  IMAD R7, R6, R21, R7 ;  /* 0x0000001506077224 */ /* 0x000fe400078e0207 */
[----:B------:R-:W-:Y:S02]  /*11a0*/  IMAD.MOV.U32 R3, RZ, RZ, 0x1 ;  /* 0x00000001ff037424 */ /* 0x000fe400078e00ff */
[----:B------:R-:W-:Y:S01]  /*11b0*/  IMAD.MOV.U32 R19, RZ, RZ, R30 ;  /* 0x000000ffff137224 */ /* 0x000fe200078e001e */
[----:B------:R-:W-:Y:S02]  /*11c0*/  SEL R18, R7, R22, !P1 ;  /* 0x0000001607127207 */ /* 0x000fe40004800000 */
[----:B------:R-:W-:-:S07]  /*11d0*/  SEL R22, R22, R7, !P1 ;  /* 0x0000000716167207 */ /* 0x000fce0004800000 */
.L_x_10:
[----:B------:R-:W-:Y:S05]  /*11e0*/  @!P2 BRA `(.L_x_13) ;  /* 0x0000003800e4a947 */ /* 0x000fea0003800000 */
[----:B------:R-:W-:-:S13]  /*11f0*/  ISETP.GT.U32.AND P0, PT, R31, 0x1, PT ;  /* 0x000000011f00780c */ /* 0x000fda0003f04070 */
[----:B------:R-:W-:Y:S05]  /*1200*/  @P0 EXIT ;  /* 0x000000000000094d */ /* 0x000fea0003800000 */
.L_x_14:
[----:B------:R-:W-:-:S08]  /*1210*/  NOP ;  /* 0x0000000000007918 */ /* 0x000fd00000000000 */
[----:B------:R-:W1:Y:S02]  /*1220*/  USETMAXREG.TRY_ALLOC.CTAPOOL UP0, 0xe8 ;  /* 0x000000e8000079c8 */ /* 0x000e640008000600 */
[----:B-1----:R-:W-:-:S13]  /*1230*/  PLOP3.LUT P0, PT, PT, PT, UP0, 0x80, 0x0 ;  /* 0x000000000000781c */ /* 0x002fda0003f0f008 */
[----:B------:R-:W-:Y:S05]  /*1240*/  @!P0 BRA `(.L_x_14) ;  /* 0xfffffffc00f08947 */ /* 0x000fea000383ffff */
[----:B------:R-:W-:-:S13]  /*1250*/  LOP3.LUT P0, RZ, R3, 0xff, RZ, 0xc0, !PT ;  /* 0x000000ff03ff7812 */ /* 0x000fda000780c0ff */
[----:B------:R-:W-:Y:S05]  /*1260*/  @!P0 EXIT ;  /* 0x000000000000894d */ /* 0x000fea0003800000 */
[----:B------:R-:W2:Y:S01]  /*1270*/  LDL.64 R8, [R1] ;  /* 0x0000000001087983 */ /* 0x000ea20000100a00 */
[----:B------:R-:W-:Y:S01]  /*1280*/  SHF.R.S32.HI R4, RZ, 0x1f, R5 ;  /* 0x0000001fff047819 */ /* 0x000fe20000011405 */
[----:B------:R-:W1:Y:S01]  /*1290*/  S2UR UR4, SR_CgaCtaId ;  /* 0x00000000000479c3 */ /* 0x000e620000008800 */
[----:B------:R-:W-:Y:S01]  /*12a0*/  UMOV UR41, 0x400 ;  /* 0x0000040000297882 */ /* 0x000fe20000000000 */
[----:B------:R-:W-:Y:S01]  /*12b0*/  UISETP.LT.AND UP0, UPT, UR40, 0x1, UPT ;  /* 0x000000012800788c */ /* 0x000fe2000bf01270 */
[CC--:B------:R-:W-:Y:S01]  /*12c0*/  LEA.HI R3, R4.reuse, R5.reuse, RZ, 0x2 ;  /* 0x0000000504037211 */ /* 0x0c0fe200078f10ff */
[----:B------:R-:W-:Y:S01]  /*12d0*/  UIADD3 UR5, UR43, -0x1, URZ ;  /* 0xffffffff2b057890 */ /* 0x000fe2000fffe03f */
[----:B------:R-:W-:Y:S01]  /*12e0*/  LEA.HI R4, R4, R5, RZ, 0x5 ;  /* 0x0000000504047211 */ /* 0x000fe200078f28ff */
[----:B------:R-:W-:Y:S01]  /*12f0*/  USEL UR42, UR40, 0x1, UP0 ;  /* 0x00000001282a7887 */ /* 0x000fe20008000000 */
[--C-:B------:R-:W-:Y:S01]  /*1300*/  SHF.R.S32.HI R58, RZ, 0x2, R3.reuse ;  /* 0x00000002ff3a7819 */ /* 0x100fe20000011403 */
[----:B------:R-:W3:Y:S01]  /*1310*/  LDC R64, c[0x0][0x658] ;  /* 0x00019600ff407b82 */ /* 0x000ee20000000800 */
[----:B------:R-:W-:Y:S01]  /*1320*/  SHF.R.S32.HI R7, RZ, 0x1f, R3 ;  /* 0x0000001fff077819 */ /* 0x000fe20000011403 */
[----:B------:R-:W-:Y:S01]  /*1330*/  UISETP.NE.AND UP0, UPT, UR5, URZ, UPT ;  /* 0x0000003f0500728c */ /* 0x000fe2000bf05270 */
[----:B------:R-:W-:Y:S01]  /*1340*/  LOP3.LUT R6, R3, 0xfffffffc, RZ, 0xc0, !PT ;  /* 0xfffffffc03067812 */ /* 0x000fe200078ec0ff */
[----:B------:R-:W-:Y:S01]  /*1350*/  ULDC UR8, c[0x0][0x284] ;  /* 0x0000a10000087ab9 */ /* 0x000fe20000000800 */
[----:B------:R-:W-:Y:S01]  /*1360*/  LEA.HI R7, R7, R58, RZ, 0x3 ;  /* 0x0000003a07077211 */ /* 0x000fe200078f18ff */
[----:B------:R-:W-:Y:S01]  /*1370*/  USEL UR7, URZ, 0x1, UP0 ;  /* 0x000000013f077887 */ /* 0x000fe20008000000 */
[----:B------:R-:W-:Y:S01]  /*1380*/  SHF.R.S32.HI R3, RZ, 0x5, R4 ;  /* 0x00000005ff037819 */ /* 0x000fe20000011404 */
[----:B------:R-:W4:Y:S01]  /*1390*/  LDC.64 R62, c[0x0][0x5c8] ;  /* 0x00017200ff3e7b82 */ /* 0x000f220000000a00 */
[----:B------:R-:W-:Y:S01]  /*13a0*/  LOP3.LUT R7, R7, 0xfffffff8, RZ, 0xc0, !PT ;  /* 0xfffffff807077812 */ /* 0x000fe200078ec0ff */
[----:B------:R-:W-:Y:S01]  /*13b0*/  IMAD.IADD R6, R5, 0x1, -R6 ;  /* 0x0000000105067824 */ /* 0x000fe200078e0a06 */
[----:B------:R-:W-:Y:S01]  /*13c0*/  LOP3.LUT R72, R23, 0x1, RZ, 0xfc, !PT ;  /* 0x0000000117487812 */ /* 0x000fe200078efcff */
[----:B------:R-:W-:Y:S01]  /*13d0*/  IMAD.MOV.U32 R5, RZ, RZ, 0x1 ;  /* 0x00000001ff057424 */ /* 0x000fe200078e00ff */
[----:B------:R-:W-:Y:S01]  /*13e0*/  USHF.L.U32 UR47, UR40, 0x1, URZ ;  /* 0x00000001282f7899 */ /* 0x000fe2000800063f */
[----:B------:R-:W-:Y:S01]  /*13f0*/  IMAD.IADD R58, R58, 0x1, -R7 ;  /* 0x000000013a3a7824 */ /* 0x000fe200078e0a07 */
[----:B------:R-:W-:Y:S01]  /*1400*/  UIADD3 UR42, -UR42, UR40, URZ ;  /* 0x000000282a2a7290 */ /* 0x000fe2000fffe13f */
[----:B------:R-:W0:Y:S01]  /*1410*/  LDC R65, c[0x0][0x288] ;  /* 0x0000a200ff417b82 */ /* 0x000e220000000800 */
[----:B-1----:R-:W-:Y:S01]  /*1420*/  ULEA UR41, UR4, UR41, 0x18 ;  /* 0x0000002904297291 */ /* 0x002fe2000f8ec03f */
[C-C-:B------:R-:W-:Y:S01]  /*1430*/  IMAD R69, R3.reuse, -0x10, -R58.reuse ;  /* 0xfffffff003457824 */ /* 0x140fe200078e0a3a */
[--C-:B------:R-:W-:Y:S01]  /*1440*/  SHF.R.S32.HI R59, RZ, 0x1f, R58.reuse ;  /* 0x0000001fff3b7819 */ /* 0x100fe2000001143a */
[----:B------:R-:W-:Y:S01]  /*1450*/  USHF.L.U32 UR4, UR5, 0x3, URZ ;  /* 0x0000000305047899 */ /* 0x000fe2000800063f */
[----:B------:R-:W-:Y:S01]  /*1460*/  IMAD.SHL.U32 R60, R6, 0x2, RZ ;  /* 0x00000002063c7824 */ /* 0x000fe200078e00ff */
[----:B------:R-:W-:Y:S01]  /*1470*/  UIADD3 UR5, UR41, 0x180, URZ ;  /* 0x0000018029057890 */ /* 0x000fe2000fffe03f */
[----:B------:R-:W-:Y:S01]  /*1480*/  IMAD.U32 R73, RZ, RZ, UR7 ;  /* 0x00000007ff497e24 */ /* 0x000fe2000f8e00ff */
[----:B------:R-:W1:Y:S01]  /*1490*/  LDC R67, c[0x0][0x600] ;  /* 0x00018000ff437b82 */ /* 0x000e620000000800 */
[----:B------:R-:W-:Y:S01]  /*14a0*/  IMAD.WIDE R58, R3, 0x10, R58 ;  /* 0x00000010033a7825 */ /* 0x000fe200078e023a */
[----:B------:R-:W-:Y:S01]  /*14b0*/  UIADD3 UR6, UR41, 0x1c180, URZ ;  /* 0x0001c18029067890 */ /* 0x000fe2000fffe03f */
[----:B------:R-:W-:Y:S01]  /*14c0*/  SHF.R.S32.HI R61, RZ, 0x1f, R60 ;  /* 0x0000001fff3d7819 */ /* 0x000fe2000001143c */
[----:B------:R-:W-:Y:S01]  /*14d0*/  USHF.R.U32.HI UR5, URZ, 0x4, UR5 ;  /* 0x000000043f057899 */ /* 0x000fe20008011605 */
[----:B------:R-:W-:Y:S01]  /*14e0*/  IMAD.MOV.U32 R3, RZ, RZ, -0x1 ;  /* 0xffffffffff037424 */ /* 0x000fe200078e00ff */
[----:B------:R-:W-:Y:S01]  /*14f0*/  USHF.R.U32.HI UR6, URZ, 0x4, UR6 ;  /* 0x000000043f067899 */ /* 0x000fe20008011606 */
[----:B------:R-:W-:Y:S01]  /*1500*/  VIADD R69, R69, UR8 ;  /* 0x0000000845457c36 */ /* 0x000fe20008000000 */
[----:B------:R-:W-:Y:S01]  /*1510*/  UIADD3 UR48, UR41, 0x80, URZ ;  /* 0x0000008029307890 */ /* 0x000fe2000fffe03f */
[C---:B----4-:R-:W-:Y:S01]  /*1520*/  SHF.L.U64.HI R63, R62.reuse, 0x3, R63 ;  /* 0x000000033e3f7819 */ /* 0x050fe2000001023f */
[----:B------:R-:W-:Y:S01]  /*1530*/  ULOP3.LUT UR4, UR4, 0x8, URZ, 0xc0, !UPT ;  /* 0x0000000804047892 */ /* 0x000fe2000f8ec03f */
[-C--:B---3--:R-:W-:Y:S01]  /*1540*/  SHF.L.U32 R3, R3, R64.reuse, RZ ;  /* 0x0000004003037219 */ /* 0x088fe200000006ff */
[----:B------:R-:W-:Y:S01]  /*1550*/  ULOP3.LUT UR5, UR5, 0x3fff, URZ, 0xc0, !UPT ;  /* 0x00003fff05057892 */ /* 0x000fe2000f8ec03f */
[----:B------:R-:W-:Y:S01]  /*1560*/  SHF.L.U32 R64, R5, R64, RZ ;  /* 0x0000004005407219 */ /* 0x000fe200000006ff */
[----:B------:R-:W-:Y:S01]  /*1570*/  ULOP3.LUT UR6, UR6, 0x3fff, URZ, 0xc0, !UPT ;  /* 0x00003fff06067892 */ /* 0x000fe2000f8ec03f */
[----:B------:R-:W-:Y:S01]  /*1580*/  IMAD.SHL.U32 R62, R62, 0x8, RZ ;  /* 0x000000083e3e7824 */ /* 0x000fe200078e00ff */
[----:B------:R-:W-:Y:S01]  /*1590*/  LOP3.LUT R68, RZ, R3, RZ, 0x33, !PT ;  /* 0x00000003ff447212 */ /* 0x000fe200078e33ff */
[----:B0-----:R-:W-:Y:S01]  /*15a0*/  IMAD R65, R6, -0x2, R65 ;  /* 0xfffffffe06417824 */ /* 0x001fe200078e0241 */
[----:B------:R-:W-:-:S02]  /*15b0*/  ULEA UR43, UR43, UR48, 0x3 ;  /* 0x000000302b2b7291 */ /* 0x000fc4000f8e183f */
[----:B------:R-:W-:Y:S02]  /*15c0*/  ULOP3.LUT UR49, UR4, 0x8, URZ, 0x3c, !UPT ;  /* 0x0000000804317892 */ /* 0x000fe4000f8e3c3f */
[----:B------:R-:W-:Y:S01]  /*15d0*/  ULOP3.LUT UR44, UR4, 0x18, URZ, 0x3c, !UPT ;  /* 0x00000018042c7892 */ /* 0x000fe2000f8e3c3f */
[----:B-1----:R-:W-:Y:S01]  /*15e0*/  VIADD R67, R67, 0xffffffff ;  /* 0xffffffff43437836 */ /* 0x002fe20000000000 */
[----:B------:R-:W-:Y:S02]  /*15f0*/  ULOP3.LUT UR45, UR5, 0x10000, URZ, 0xfc, !UPT ;  /* 0x00010000052d7892 */ /* 0x000fe4000f8efc3f */
[----:B------:R-:W-:Y:S01]  /*1600*/  ULOP3.LUT UR46, UR6, 0x10000, URZ, 0xfc, !UPT ;  /* 0x00010000062e7892 */ /* 0x000fe2000f8efc3f */
[----:B--2---:R-:W-:-:S11]  /*1610*/  SHF.L.U64.HI R66, R8, 0x1, R0 ;  /* 0x0000000108427819 */ /* 0x004fd60000010200 */
.L_x_98:
[----:B------:R-:W-:-:S04]  /*1620*/  SHF.L.U32 R0, R73, 0x1f, RZ ;  /* 0x0000001f49007819 */ /* 0x000fc800000006ff */
[----:B------:R-:W0:Y:S02]  /*1630*/  SYNCS.PHASECHK.TRANS64.TRYWAIT P0, [UR43+-0x8], R0 ;  /* 0xfffff800ff0075a7 */ /* 0x000e24000800016b */
[----:B01-34-:R-:W-:Y:S05]  /*1640*/  @!P0 BRA `(.L_x_15) ;  /* 0x0000004800508947 */ /* 0x01bfea0003800000 */
.L_x_123:
[----:B------:R-:W-:Y:S02]  /*1650*/  ULDC UR4, c[0x0][0x28c] ;  /* 0x0000a30000047ab9 */ /* 0x000fe40000000800 */
[----:B------:R-:W-:-:S13]  /*1660*/  ISETP.LT.AND P0, PT, RZ, UR4, PT ;  /* 0x00000004ff007c0c */ /* 0x000fda000bf01270 */
[----:B------:R-:W-:Y:S05]  /*1670*/  @P0 BRA `(.L_x_16) ;  /* 0x0000000000400947 */ /* 0x000fea0003800000 */
[----:B0-----:R-:W-:Y:S01]  /*1680*/  MOV R0, 0x0 ;  /* 0x0000000000007802 */ /* 0x001fe20000000f00 */
[----:B------:R-:W-:Y:S01]  /*1690*/  ULDC.64 UR4, c[0x4][0x68] ;  /* 0x01001a0000047ab9 */ /* 0x000fe20000000a00 */
[----:B------:R-:W-:Y:S01]  /*16a0*/  ULDC.64 UR6, c[0x4][0x8] ;  /* 0x0100020000067ab9 */ /* 0x000fe20000000a00 */
[----:B------:R-:W-:Y:S01]  /*16b0*/  IMAD.U32 R4, RZ, RZ, UR4 ;  /* 0x00000004ff047e24 */ /* 0x000fe2000f8e00ff */
[----:B------:R0:W1:Y:S01]  /*16c0*/  LDC.64 R14, c[0x4][R0] ;  /* 0x01000000000e7b82 */ /* 0x0000620000000a00 */
[----:B------:R-:W-:Y:S01]  /*16d0*/  IMAD.U32 R5, RZ, RZ, UR5 ;  /* 0x00000005ff057e24 */ /* 0x000fe2000f8e00ff */
[----:B------:R-:W-:Y:S01]  /*16e0*/  ULDC.64 UR4, c[0x4][0x70] ;  /* 0x01001c0000047ab9 */ /* 0x000fe20000000a00 */
[----:B------:R-:W-:Y:S02]  /*16f0*/  IMAD.U32 R10, RZ, RZ, UR6 ;  /* 0x00000006ff0a7e24 */ /* 0x000fe4000f8e00ff */
[----:B------:R-:W-:Y:S02]  /*1700*/  IMAD.U32 R6, RZ, RZ, UR4 ;  /* 0x00000004ff067e24 */ /* 0x000fe4000f8e00ff */
[----:B------:R-:W-:-:S02]  /*1710*/  IMAD.U32 R7, RZ, RZ, UR5 ;  /* 0x00000005ff077e24 */ /* 0x000fc4000f8e00ff */
[----:B------:R-:W-:Y:S02]  /*1720*/  IMAD.U32 R11, RZ, RZ, UR7 ;  /* 0x00000007ff0b7e24 */ /* 0x000fe4000f8e00ff */
[----:B------:R-:W-:Y:S02]  /*1730*/  IMAD.MOV.U32 R8, RZ, RZ, 0x1e1 ;  /* 0x000001e1ff087424 */ /* 0x000fe400078e00ff */
[----:B------:R-:W-:Y:S02]  /*1740*/  IMAD.MOV.U32 R12, RZ, RZ, 0x1 ;  /* 0x00000001ff0c7424 */ /* 0x000fe400078e00ff */
[----:B0-----:R-:W-:-:S07]  /*1750*/  IMAD.MOV.U32 R13, RZ, RZ, RZ ;  /* 0x000000ffff0d7224 */ /* 0x001fce00078e00ff */
[----:B------:R-:W-:-:S07]  /*1760*/  LEPC R20, `(.L_x_16) ;  /* 0x000000001014794e */ /* 0x000fce0000000000 */
[----:B-1---5:R-:W-:Y:S05]  /*1770*/  CALL.ABS.NOINC R14 ;  /* 0x000000000e007343 */ /* 0x022fea0003c00000 */
.L_x_16:
[----:B------:R-:W-:-:S13]  /*1780*/  ISETP.NE.AND P0, PT, R72, 0x3, PT ;  /* 0x000000034800780c */ /* 0x000fda0003f05270 */
[----:B------:R-:W-:Y:S05]  /*1790*/  @!P0 BRA `(.L_x_17) ;  /* 0x0000000000048947 */ /* 0x000fea0003800000 */
[----:B------:R-:W-:Y:S01]  /*17a0*/  BPT.TRAP 0x1 ;  /* 0x000000040000795c */ /* 0x000fe20000300000 */
.L_x_17:
[----:B0-----:R-:W-:Y:S02]  /*17b0*/  IMAD.U32 R3, RZ, RZ, UR38 ;  /* 0x00000026ff037e24 */ /* 0x001fe4000f8e00ff */
[----:B------:R-:W-:-:S03]  /*17c0*/  IMAD.U32 R0, RZ, RZ, UR39 ;  /* 0x00000027ff007e24 */ /* 0x000fc6000f8e00ff */
[----:B------:R-:W-:Y:S02]  /*17d0*/  LEA R3, R3, UR41, 0x3 ;  /* 0x0000002903037c11 */ /* 0x000fe4000f8e18ff */
[----:B------:R-:W-:-:S04]  /*17e0*/  SHF.L.U32 R0, R0, 0x1f, RZ ;  /* 0x0000001f00007819 */ /* 0x000fc800000006ff */
[----:B------:R0:W1:Y:S01]  /*17f0*/  SYNCS.PHASECHK.TRANS64.TRYWAIT P1, [R3+URZ], R0 ;  /* 0x00000000030075a7 */ /* 0x000062000802017f */
[----:B------:R-:W-:Y:S05]  /*1800*/  @!P0 BRA `(.L_x_18) ;  /* 0x0000000000048947 */ /* 0x000fea0003800000 */
[----:B------:R-:W-:Y:S01]  /*1810*/  BPT.TRAP 0x1 ;  /* 0x000000040000795c */ /* 0x000fe20000300000 */
.L_x_18:
[----:B-1----:R-:W-:Y:S05]  /*1820*/  @P1 BRA `(.L_x_19) ;  /* 0x0000000000081947 */ /* 0x002fea0003800000 */
[----:B------:R-:W1:Y:S02]  /*1830*/  SYNCS.PHASECHK.TRANS64.TRYWAIT P1, [R3+URZ], R0 ;  /* 0x00000000030075a7 */ /* 0x000e64000802017f */
[----:B-1----:R-:W-:Y:S05]  /*1840*/  @!P1 BRA `(.L_x_20) ;  /* 0x0000004400e89947 */ /* 0x002fea0003800000 */
.L_x_19:
[----:B------:R-:W-:Y:S05]  /*1850*/  WARPSYNC.ALL ;  /* 0x0000000000007948 */ /* 0x000fea0003800000 */
[----:B------:R-:W-:Y:S01]  /*1860*/  ULEA UR8, UR38, UR45, 0xa ;  /* 0x0000002d26087291 */ /* 0x000fe2000f8e503f */
[----:B------:R-:W-:Y:S01]  /*1870*/  WARPGROUP.ARRIVE ;  /* 0x00000000000079c5 */ /* 0x000fe20000000000 */
[----:B------:R-:W-:Y:S01]  /*1880*/  ULEA UR9, UR38, UR46, 0xa ;  /* 0x0000002e26097291 */ /* 0x000fe2000f8e503f */
[----:B01----:R-:W-:Y:S01]  /*1890*/  IMAD.U32 R0, RZ, RZ, UR42 ;  /* 0x0000002aff007e24 */ /* 0x003fe2000f8e00ff */
[----:B------:R-:W-:Y:S01]  /*18a0*/  UMOV UR5, 0x40000040 ;  /* 0x4000004000057882 */ /* 0x000fe20000000000 */
[----:B------:R-:W-:-:S02]  /*18b0*/  UMOV UR7, 0x40000040 ;  /* 0x4000004000077882 */ /* 0x000fc40000000000 */
[----:B------:R-:W-:Y:S01]  /*18c0*/  UMOV UR4, UR8 ;  /* 0x0000000800047c82 */ /* 0x000fe20008000000 */
[----:B------:R-:W-:Y:S01]  /*18d0*/  ISETP.GE.AND P1, PT, R0, 0x1, PT ;  /* 0x000000010000780c */ /* 0x000fe20003f26270 */
[----:B------:R-:W-:Y:S02]  /*18e0*/  UMOV UR6, UR9 ;  /* 0x0000000900067c82 */ /* 0x000fe40008000000 */
[----:B------:R-:W-:Y:S01]  /*18f0*/  HGMMA.64x64x16.F32 R24, gdesc[UR4], RZ, !UPT, gsb0 ;  /* 0x00e00000041879f0 */ /* 0x000fe2000c0008ff */
[----:B------:R-:W-:Y:S02]  /*1900*/  UIADD3 UR4, UR8, 0x2, URZ ;  /* 0x0000000208047890 */ /* 0x000fe4000fffe03f */
[----:B------:R-:W-:Y:S01]  /*1910*/  UIADD3 UR6, UR9, 0x2, URZ ;  /* 0x0000000209067890 */ /* 0x000fe2000fffe03f */
[----:B------:R-:W-:Y:S01]  /*1920*/  UMOV UR5, 0x40000040 ;  /* 0x4000004000057882 */ /* 0x000fe20000000000 */
[----:B------:R-:W-:Y:S01]  /*1930*/  UMOV UR7, 0x40000040 ;  /* 0x4000004000077882 */ /* 0x000fe20000000000 */
[----:B------:R-:W-:-:S02]  /*1940*/  WARPGROUP.DEPBAR.LE gsb0, 0x0 ;  /* 0x00008000000079c5 */ /* 0x000fc40000010000 */
[----:B------:R-:W-:-:S06]  /*1950*/  WARPGROUP.ARRIVE ;  /* 0x00000000000079c5 */ /* 0x000fcc0000000000 */
[----:B------:R-:W-:Y:S01]  /*1960*/  HGMMA.64x64x16.F32 R24, gdesc[UR4], R24, gsb0 ;  /* 0x00e00000041879f0 */ /* 0x000fe20008000818 */
[----:B------:R-:W-:Y:S02]  /*1970*/  UIADD3 UR4, UR8, 0x4, URZ ;  /* 0x0000000408047890 */ /* 0x000fe4000fffe03f */
[----:B------:R-:W-:Y:S01]  /*1980*/  UIADD3 UR6, UR9, 0x4, URZ ;  /* 0x0000000409067890 */ /* 0x000fe2000fffe03f */
[----:B------:R-:W-:Y:S01]  /*1990*/  UMOV UR5, 0x40000040 ;  /* 0x4000004000057882 */ /* 0x000fe20000000000 */
[----:B------:R-:W-:Y:S01]  /*19a0*/  UMOV UR7, 0x40000040 ;  /* 0x4000004000077882 */ /* 0x000fe20000000000 */
[----:B------:R-:W-:Y:S02]  /*19b0*/  WARPGROUP.DEPBAR.LE gsb0, 0x0 ;  /* 0x00008000000079c5 */ /* 0x000fe40000010000 */
        /* <DEDUP_REMOVED lines=36> */
[----:B------:R-:W-:Y:S03]  /*1c00*/  HGMMA.64x64x16.F32 R24, gdesc[UR4], R24, gsb0 ;  /* 0x00e00000041879f0 */ /* 0x000fe60008000818 */
[----:B------:R-:W-:Y:S02]  /*1c10*/  WARPGROUP.DEPBAR.LE gsb0, 0x0 ;  /* 0x00008000000079c5 */ /* 0x000fe40000010000 */
[----:B------:R-:W-:Y:S05]  /*1c20*/  @!P1 BRA `(.L_x_21) ;  /* 0x0000000400809947 */ /* 0x000fea0003800000 */
[----:B------:R-:W-:Y:S01]  /*1c30*/  UIADD3 UR8, UR38, 0x1, URZ ;  /* 0x0000000126087890 */ /* 0x000fe2000fffe03f */
[----:B------:R-:W-:Y:S01]  /*1c40*/  IMAD.U32 R0, RZ, RZ, UR42 ;  /* 0x0000002aff007e24 */ /* 0x000fe2000f8e00ff */
[----:B------:R-:W-:Y:S02]  /*1c50*/  UMOV UR9, UR38 ;  /* 0x0000002600097c82 */ /* 0x000fe40008000000 */
[----:B------:R-:W-:-:S04]  /*1c60*/  UISETP.NE.AND UP0, UPT, UR8, 0x7, UPT ;  /* 0x000000070800788c */ /* 0x000fc8000bf05270 */
[----:B------:R-:W-:Y:S02]  /*1c70*/  USEL UR4, URZ, 0x1, UP0 ;  /* 0x000000013f047887 */ /* 0x000fe40008000000 */
[----:B------:R-:W-:Y:S02]  /*1c80*/  USEL UR8, UR8, URZ, UP0 ;  /* 0x0000003f08087287 */ /* 0x000fe40008000000 */
[----:B------:R-:W-:-:S06]  /*1c90*/  ULOP3.LUT UR4, UR39, UR4, URZ, 0x3c, !UPT ;  /* 0x0000000427047292 */ /* 0x000fcc000f8e3c3f */
[----:B------:R-:W-:-:S07]  /*1ca0*/  IMAD.U32 R5, RZ, RZ, UR4 ;  /* 0x00000004ff057e24 */ /* 0x000fce000f8e00ff */
.L_x_28:
[----:B01----:R-:W-:Y:S05]  /*1cb0*/  @!P0 BRA `(.L_x_22) ;  /* 0x0000000000048947 */ /* 0x003fea0003800000 */
[----:B------:R-:W-:Y:S01]  /*1cc0*/  BPT.TRAP 0x1 ;  /* 0x000000040000795c */ /* 0x000fe20000300000 */
.L_x_22:
[----:B------:R-:W-:Y:S01]  /*1cd0*/  ULEA UR4, UR8, UR41, 0x3 ;  /* 0x0000002908047291 */ /* 0x000fe2000f8e183f */
[----:B------:R-:W-:-:S08]  /*1ce0*/  SHF.L.U32 R3, R5, 0x1f, RZ ;  /* 0x0000001f05037819 */ /* 0x000fd000000006ff */
[----:B------:R0:W1:Y:S01]  /*1cf0*/  SYNCS.PHASECHK.TRANS64.TRYWAIT P1, [UR4], R3 ;  /* 0x00000003ff0075a7 */ /* 0x0000620008020144 */
[----:B------:R-:W-:Y:S05]  /*1d00*/  @!P0 BRA `(.L_x_23) ;  /* 0x0000000000048947 */ /* 0x000fea0003800000 */
[----:B------:R-:W-:Y:S01]  /*1d10*/  BPT.TRAP 0x1 ;  /* 0x000000040000795c */ /* 0x000fe20000300000 */
.L_x_23:
[----:B-1----:R-:W-:Y:S05]  /*1d20*/  @P1 BRA `(.L_x_24) ;  /* 0x0000000000081947 */ /* 0x002fea0003800000 */
[----:B------:R-:W1:Y:S02]  /*1d30*/  SYNCS.PHASECHK.TRANS64.TRYWAIT P1, [UR4], R3 ;  /* 0x00000003ff0075a7 */ /* 0x000e640008020144 */
[----:B-1----:R-:W-:Y:S05]  /*1d40*/  @!P1 BRA `(.L_x_25) ;  /* 0x0000004000bc9947 */ /* 0x002fea0003800000 */
.L_x_24:
[----:B------:R-:W-:Y:S01]  /*1d50*/  ULEA UR11, UR8, UR45, 0xa ;  /* 0x0000002d080b7291 */ /* 0x000fe2000f8e503f */
[----:B------:R-:W-:Y:S01]  /*1d60*/  WARPGROUP.ARRIVE ;  /* 0x00000000000079c5 */ /* 0x000fe20000000000 */
[----:B------:R-:W-:Y:S01]  /*1d70*/  ULEA UR10, UR8, UR46, 0xa ;  /* 0x0000002e080a7291 */ /* 0x000fe2000f8e503f */
[----:B------:R-:W-:Y:S01]  /*1d80*/  UMOV UR5, 0x40000040 ;  /* 0x4000004000057882 */ /* 0x000fe20000000000 */
[----:B------:R-:W-:-:S03]  /*1d90*/  UMOV UR7, 0x40000040 ;  /* 0x4000004000077882 */ /* 0x000fc60000000000 */
[----:B------:R-:W-:Y:S02]  /*1da0*/  UMOV UR4, UR11 ;  /* 0x0000000b00047c82 */ /* 0x000fe40008000000 */
[----:B------:R-:W-:Y:S02]  /*1db0*/  UMOV UR6, UR10 ;  /* 0x0000000a00067c82 */ /* 0x000fe40008000000 */
[----:B------:R-:W-:Y:S01]  /*1dc0*/  HGMMA.64x64x16.F32 R24, gdesc[UR4], R24, gsb0 ;  /* 0x00e00000041879f0 */ /* 0x000fe20008000818 */
        /* <DEDUP_REMOVED lines=51> */
[----:B------:R-:W-:Y:S01]  /*2100*/  BPT.TRAP 0x1 ;  /* 0x000000040000795c */ /* 0x000fe20000300000 */
.L_x_26:
[----:B------:R-:W-:Y:S01]  /*2110*/  ULEA UR4, UR9, UR41, 0x3 ;  /* 0x0000002909047291 */ /* 0x000fe2000f8e183f */
[----:B------:R-:W-:-:S03]  /*2120*/  ISETP.GT.U32.AND P1, PT, R23, 0x1, PT ;  /* 0x000000011700780c */ /* 0x000fc60003f24070 */
[----:B------:R-:W-:-:S04]  /*2130*/  UIADD3 UR4, UR4, 0x38, URZ ;  /* 0x0000003804047890 */ /* 0x000fc8000fffe03f */
[----:B------:R-:W-:-:S09]  /*2140*/  UPRMT UR4, URZ, 0x654, UR4 ;  /* 0x000006543f047896 */ /* 0x000fd20008000004 */
[----:B------:R-:W-:Y:S01]  /*2150*/  SYNCS.ARRIVE.TRANS64.RED.A1T0 RZ, [UR4], RZ ;  /* 0x000000ffffff79a7 */ /* 0x000fe20008100404 */
[----:B------:R-:W-:Y:S05]  /*2160*/  @P1 BRA `(.L_x_27) ;  /* 0x0000000000041947 */ /* 0x000fea0003800000 */
[----:B------:R-:W-:Y:S01]  /*2170*/  BPT.TRAP 0x1 ;  /* 0x000000040000795c */ /* 0x000fe20000300000 */
.L_x_27:
[----:B------:R-:W-:Y:S01]  /*2180*/  UIADD3 UR8, UR8, 0x1, URZ ;  /* 0x0000000108087890 */ /* 0x000fe2000fffe03f */
[C---:B------:R-:W-:Y:S01]  /*2190*/  ISETP.GT.AND P1, PT, R0.reuse, 0x1, PT ;  /* 0x000000010000780c */ /* 0x040fe20003f24270 */
[----:B------:R-:W-:Y:S01]  /*21a0*/  UIADD3 UR9, UR9, 0x1, URZ ;  /* 0x0000000109097890 */ /* 0x000fe2000fffe03f */
[----:B------:R-:W-:Y:S01]  /*21b0*/  VIADD R0, R0, 0xffffffff ;  /* 0xffffffff00007836 */ /* 0x000fe20000000000 */
[----:B------:R-:W-:Y:S02]  /*21c0*/  UISETP.NE.AND UP0, UPT, UR8, 0x7, UPT ;  /* 0x000000070800788c */ /* 0x000fe4000bf05270 */
[----:B------:R-:W-:Y:S02]  /*21d0*/  UISETP.NE.AND UP1, UPT, UR9, 0x7, UPT ;  /* 0x000000070900788c */ /* 0x000fe4000bf25270 */
[----:B------:R-:W-:Y:S02]  /*21e0*/  USEL UR4, URZ, 0x1, UP0 ;  /* 0x000000013f047887 */ /* 0x000fe40008000000 */
[----:B------:R-:W-:-:S02]  /*21f0*/  USEL UR8, UR8, URZ, UP0 ;  /* 0x0000003f08087287 */ /* 0x000fc40008000000 */
[----:B------:R-:W-:Y:S02]  /*2200*/  USEL UR9, UR9, URZ, UP1 ;  /* 0x0000003f09097287 */ /* 0x000fe40008800000 */
[----:B------:R-:W-:Y:S01]  /*2210*/  LOP3.LUT R5, R5, UR4, RZ, 0x3c, !PT ;  /* 0x0000000405057c12 */ /* 0x000fe2000f8e3cff */
[----:B------:R-:W-:Y:S09]  /*2220*/  @P1 BRA `(.L_x_28) ;  /* 0xfffffff800a01947 */ /* 0x000ff2000383ffff */
.L_x_21:
[----:B------:R-:W2:Y:S01]  /*2230*/  LDC R0, c[0x0][0x28c] ;  /* 0x0000a300ff007b82 */ /* 0x000ea20000000800 */
[----:B01----:R-:W-:-:S04]  /*2240*/  IMAD.U32 R3, RZ, RZ, UR49 ;  /* 0x00000031ff037e24 */ /* 0x003fc8000f8e00ff */
[----:B------:R0:W-:Y:S01]  /*2250*/  SYNCS.ARRIVE.TRANS64.A1T0 RZ, [R3+UR48], RZ ;  /* 0x000000ff03ff79a7 */ /* 0x0001e20008100030 */
[----:B--2---:R-:W-:-:S13]  /*2260*/  ISETP.GE.AND P1, PT, R0, 0x1, PT ;  /* 0x000000010000780c */ /* 0x004fda0003f26270 */
[----:B0-----:R-:W-:Y:S05]  /*2270*/  @!P1 BRA `(.L_x_29) ;  /* 0x00000000003c9947 */ /* 0x001fea0003800000 */
[----:B------:R-:W-:Y:S05]  /*2280*/  @!P0 BRA `(.L_x_30) ;  /* 0x0000000000048947 */ /* 0x000fea0003800000 */
[----:B------:R-:W-:Y:S01]  /*2290*/  BPT.TRAP 0x1 ;  /* 0x000000040000795c */ /* 0x000fe20000300000 */
.L_x_30:
[----:B------:R-:W-:Y:S01]  /*22a0*/  UIADD3 UR6, UR38, UR42, URZ ;  /* 0x0000002a26067290 */ /* 0x000fe2000fffe03f */
[----:B------:R-:W-:-:S03]  /*22b0*/  ISETP.GT.U32.AND P0, PT, R23, 0x1, PT ;  /* 0x000000011700780c */ /* 0x000fc60003f04070 */
[----:B------:R-:W-:-:S04]  /*22c0*/  UIMAD.WIDE.U32 UR4, UR6, 0x24924925, URZ ;  /* 0x24924925060478a5 */ /* 0x000fc8000f8e003f */
[----:B------:R-:W-:-:S04]  /*22d0*/  UIADD3 UR4, UR6, -UR5, URZ ;  /* 0x8000000506047290 */ /* 0x000fc8000fffe03f */
[----:B------:R-:W-:-:S04]  /*22e0*/  ULEA.HI UR4, UR4, UR5, URZ, 0x1f ;  /* 0x0000000504047291 */ /* 0x000fc8000f8ff83f */
[----:B------:R-:W-:-:S04]  /*22f0*/  USHF.R.U32.HI UR4, URZ, 0x2, UR4 ;  /* 0x000000023f047899 */ /* 0x000fc80008011604 */
[----:B------:R-:W-:-:S04]  /*2300*/  UIMAD UR4, UR4, -0x7, UR6 ;  /* 0xfffffff9040478a4 */ /* 0x000fc8000f8e0206 */
[----:B------:R-:W-:-:S04]  /*2310*/  ULEA UR4, UR4, UR41, 0x3 ;  /* 0x0000002904047291 */ /* 0x000fc8000f8e183f */
[----:B------:R-:W-:-:S04]  /*2320*/  UIADD3 UR4, UR4, 0x38, URZ ;  /* 0x0000003804047890 */ /* 0x000fc8000fffe03f */
[----:B------:R-:W-:-:S09]  /*2330*/  UPRMT UR4, URZ, 0x654, UR4 ;  /* 0x000006543f047896 */ /* 0x000fd20008000004 */
[----:B------:R-:W-:Y:S01]  /*2340*/  SYNCS.ARRIVE.TRANS64.RED.A1T0 RZ, [UR4], RZ ;  /* 0x000000ffffff79a7 */ /* 0x000fe20008100404 */
[----:B------:R-:W-:Y:S05]  /*2350*/  @P0 BRA `(.L_x_29) ;  /* 0x0000000000040947 */ /* 0x000fea0003800000 */
[----:B------:R-:W-:Y:S01]  /*2360*/  BPT.TRAP 0x1 ;  /* 0x000000040000795c */ /* 0x000fe20000300000 */
.L_x_29:
[----:B------:R-:W-:Y:S01]  /*2370*/  SHF.L.U32 R0, R73, 0x1f, RZ ;  /* 0x0000001f49007819 */ /* 0x000fe200000006ff */
[----:B------:R-:W-:Y:S01]  /*2380*/  UISETP.GE.U32.AND UP1, UPT, UR47, 0x7, UPT ;  /* 0x000000072f00788c */ /* 0x000fe2000bf26070 */
[----:B------:R-:W-:Y:S01]  /*2390*/  SHF.R.S32.HI R9, RZ, 0x1f, R19 ;  /* 0x0000001fff097819 */ /* 0x000fe20000011413 */
[----:B------:R-:W-:Y:S01]  /*23a0*/  UIADD3 UR38, UR38, UR47, URZ ;  /* 0x0000002f26267290 */ /* 0x000fe2000fffe03f */
[----:B------:R-:W0:Y:S03]  /*23b0*/  SYNCS.PHASECHK.TRANS64.TRYWAIT P0, [UR43+0x8], R0 ;  /* 0x00000800ff0075a7 */ /* 0x000e26000800016b */
[----:B------:R-:W-:-:S04]  /*23c0*/  UISETP.GT.U32.AND UP0, UPT, UR38, 0x6, UPT ;  /* 0x000000062600788c */ /* 0x000fc8000bf04070 */
[----:B------:R-:W-:Y:S02]  /*23d0*/  UISETP.LT.U32.AND UP0, UPT, UR47, 0x7, UP0 ;  /* 0x000000072f00788c */ /* 0x000fe40008701070 */
[----:B------:R-:W-:Y:S02]  /*23e0*/  @UP1 UIMAD.WIDE.U32 UR4, UR38, 0x24924925, URZ ;  /* 0x24924925260418a5 */ /* 0x000fe4000f8e003f */
[----:B------:R-:W-:Y:S02]  /*23f0*/  USEL UR6, URZ, 0x1, !UP0 ;  /* 0x000000013f067887 */ /* 0x000fe4000c000000 */
[----:B------:R-:W-:Y:S02]  /*2400*/  @UP1 UIADD3 UR4, UR38, -UR5, URZ ;  /* 0x8000000526041290 */ /* 0x000fe4000fffe03f */
[----:B------:R-:W-:Y:S02]  /*2410*/  ULOP3.LUT UR39, UR39, UR6, URZ, 0x3c, !UPT ;  /* 0x0000000627277292 */ /* 0x000fe4000f8e3c3f */
[----:B------:R-:W-:-:S04]  /*2420*/  @UP1 ULEA.HI UR4, UR4, UR5, URZ, 0x1f ;  /* 0x0000000504041291 */ /* 0x000fc8000f8ff83f */
[----:B------:R-:W-:-:S04]  /*2430*/  @UP1 USHF.R.U32.HI UR4, URZ, 0x2, UR4 ;  /* 0x000000023f041899 */ /* 0x000fc80008011604 */
[----:B------:R-:W-:Y:S01]  /*2440*/  @UP1 ULOP3.LUT UR39, UR39, 0x1, UR4, 0x78, !UPT ;  /* 0x0000000127271892 */ /* 0x000fe2000f8e7804 */
[----:B0-----:R-:W-:Y:S11]  /*2450*/  @!P0 BRA `(.L_x_31) ;  /* 0x0000003c00108947 */ /* 0x001ff60003800000 */
.L_x_124:
[----:B------:R-:W-:Y:S01]  /*2460*/  ULDC.64 UR4, c[0x0][0x5d0] ;  /* 0x0001740000047ab9 */ /* 0x000fe20000000a00 */
[----:B------:R-:W-:Y:S01]  /*2470*/  ULDC UR6, c[0x0][0x284] ;  /* 0x0000a10000067ab9 */ /* 0x000fe20000000800 */
[----:B0-----:R-:W-:Y:S02]  /*2480*/  IMAD R0, R9, UR4, RZ ;  /* 0x0000000409007c24 */ /* 0x001fe4000f8e02ff */
[----:B------:R-:W-:Y:S02]  /*2490*/  IMAD.SHL.U32 R12, R18, 0x40, RZ ;  /* 0x00000040120c7824 */ /* 0x000fe400078e00ff */
[C---:B------:R-:W-:Y:S02]  /*24a0*/  IMAD R3, R19.reuse, UR5, R0 ;  /* 0x0000000513037c24 */ /* 0x040fe4000f8e0200 */
[----:B------:R-:W-:Y:S01]  /*24b0*/  IMAD.SHL.U32 R0, R22, 0x40, RZ ;  /* 0x0000004016007824 */ /* 0x000fe200078e00ff */
[----:B------:R-:W-:Y:S01]  /*24c0*/  SHF.R.S32.HI R13, RZ, 0x1f, R12 ;  /* 0x0000001fff0d7819 */ /* 0x000fe2000001140c */
[----:B------:R-:W-:Y:S01]  /*24d0*/  IMAD.WIDE.U32 R4, R19, UR4, R60 ;  /* 0x0000000413047c25 */ /* 0x000fe2000f8e003c */
[----:B------:R-:W-:-:S02]  /*24e0*/  ULDC.64 UR4, c[0x0][0x5c8] ;  /* 0x0001720000047ab9 */ /* 0x000fc40000000a00 */
[----:B------:R-:W-:Y:S01]  /*24f0*/  ISETP.GE.AND P0, PT, R0, UR6, PT ;  /* 0x0000000600007c0c */ /* 0x000fe2000bf06270 */
[----:B------:R-:W-:Y:S01]  /*2500*/  ULDC UR6, c[0x0][0x288] ;  /* 0x0000a20000067ab9 */ /* 0x000fe20000000800 */
[----:B------:R-:W-:Y:S01]  /*2510*/  IADD3 R4, P1, R12, R4, RZ ;  /* 0x000000040c047210 */ /* 0x000fe20007f3e0ff */
[----:B------:R-:W-:Y:S01]  /*2520*/  IMAD.WIDE R20, R22, 0x40, R58 ;  /* 0x0000004016147825 */ /* 0x000fe200078e023a */
[----:B------:R-:W-:Y:S02]  /*2530*/  ISETP.GE.OR P0, PT, R12, UR6, P0 ;  /* 0x000000060c007c0c */ /* 0x000fe40008706670 */
[----:B------:R-:W-:Y:S01]  /*2540*/  IADD3.X R5, R13, R5, R3, P1, !PT ;  /* 0x000000050d057210 */ /* 0x000fe20000ffe403 */
[----:B------:R-:W-:-:S04]  /*2550*/  IMAD R7, R21, UR4, RZ ;  /* 0x0000000415077c24 */ /* 0x000fc8000f8e02ff */
[C---:B------:R-:W-:Y:S02]  /*2560*/  IMAD R7, R20.reuse, UR5, R7 ;  /* 0x0000000514077c24 */ /* 0x040fe4000f8e0207 */
[----:B------:R-:W-:-:S04]  /*2570*/  IMAD.WIDE.U32 R70, R20, UR4, R4 ;  /* 0x0000000414467c25 */ /* 0x000fc8000f8e0004 */
[----:B------:R-:W-:Y:S05]  /*2580*/  @P0 BRA `(.L_x_32) ;  /* 0x0000002000580947 */ /* 0x000fea0003800000 */
[----:B-----5:R-:W-:Y:S01]  /*2590*/  FSETP.NEU.AND P0, PT, R57, RZ, PT ;  /* 0x000000ff3900720b */ /* 0x020fe20003f0d000 */
[----:B------:R-:W-:Y:S01]  /*25a0*/  IMAD.IADD R22, R65, 0x1, -R12 ;  /* 0x0000000141167824 */ /* 0x000fe200078e0a0c */
[----:B------:R-:W-:Y:S01]  /*25b0*/  BSSY B0, `(.L_x_32) ;  /* 0x0000213000007945 */ /* 0x000fe20003800000 */
[----:B------:R-:W-:Y:S02]  /*25c0*/  IMAD.IADD R0, R69, 0x1, -R0 ;  /* 0x0000000145007824 */ /* 0x000fe400078e0a00 */
[----:B------:R-:W-:Y:S01]  /*25d0*/  IMAD.IADD R7, R71, 0x1, R7 ;  /* 0x0000000147077824 */ /* 0x000fe200078e0207 */
[----:B------:R-:W-:-:S04]  /*25e0*/  ISETP.GT.AND P2, PT, R22, RZ, PT ;  /* 0x000000ff1600720c */ /* 0x000fc80003f44270 */
[----:B------:R-:W-:-:S03]  /*25f0*/  ISETP.GT.AND P1, PT, R0, RZ, P2 ;  /* 0x000000ff0000720c */ /* 0x000fc60001724270 */
[----:B------:R-:W-:Y:S10]  /*2600*/  @!P0 BRA `(.L_x_33) ;  /* 0x0000001400dc8947 */ /* 0x000ff40003800000 */
[----:B------:R-:W0:Y:S01]  /*2610*/  LDC.64 R74, c[0x0][0x5b8] ;  /* 0x00016e00ff4a7b82 */ /* 0x000e220000000a00 */
[----:B------:R-:W-:-:S07]  /*2620*/  ULDC.64 UR4, c[0x0][0x5c0] ;  /* 0x0001700000047ab9 */ /* 0x000fce0000000a00 */
[----:B------:R-:W1:Y:S08]  /*2630*/  LDC.64 R76, c[0x0][0x5b0] ;  /* 0x00016c00ff4c7b82 */ /* 0x000e700000000a00 */
[----:B------:R-:W2:Y:S01]  /*2640*/  LDC.64 R78, c[0x0][0x5a8] ;  /* 0x00016a00ff4e7b82 */ /* 0x000ea20000000a00 */
[-C--:B0-----:R-:W-:Y:S02]  /*2650*/  IMAD R6, R9, R74.reuse, RZ ;  /* 0x0000004a09067224 */ /* 0x081fe400078e02ff */
[----:B------:R-:W-:-:S04]  /*2660*/  IMAD.WIDE.U32 R4, R19, R74, R60 ;  /* 0x0000004a13047225 */ /* 0x000fc800078e003c */
[----:B------:R-:W-:Y:S01]  /*2670*/  IMAD R71, R19, R75, R6 ;  /* 0x0000004b13477224 */ /* 0x000fe200078e0206 */
[----:B------:R-:W-:Y:S01]  /*2680*/  IADD3 R8, P0, R12, R4, RZ ;  /* 0x000000040c087210 */ /* 0x000fe20007f1e0ff */
[----:B-1----:R-:W-:-:S03]  /*2690*/  IMAD R3, R21, R76, RZ ;  /* 0x0000004c15037224 */ /* 0x002fc600078e02ff */
[----:B------:R-:W-:Y:S01]  /*26a0*/  IADD3.X R9, R13, R5, R71, P0, !PT ;  /* 0x000000050d097210 */ /* 0x000fe200007fe447 */
[C---:B------:R-:W-:Y:S02]  /*26b0*/  IMAD R75, R20.reuse, R77, R3 ;  /* 0x0000004d144b7224 */ /* 0x040fe400078e0203 */
[----:B------:R-:W-:-:S04]  /*26c0*/  IMAD.WIDE.U32 R4, R20, R76, R8 ;  /* 0x0000004c14047225 */ /* 0x000fc800078e0008 */
[----:B------:R-:W-:Y:S01]  /*26d0*/  IMAD.IADD R3, R5, 0x1, R75 ;  /* 0x0000000105037824 */ /* 0x000fe200078e024b */
[----:B--2---:R-:W-:-:S04]  /*26e0*/  LEA R10, P0, R4, R78, 0x1 ;  /* 0x0000004e040a7211 */ /* 0x004fc800078008ff */
[----:B------:R-:W-:-:S05]  /*26f0*/  LEA.HI.X R11, R4, R79, R3, 0x1, P0 ;  /* 0x0000004f040b7211 */ /* 0x000fca00000f0c03 */
[----:B------:R-:W2:Y:S01]  /*2700*/  @P1 LDG.E.LTC128B.U16 R3, desc[UR36][R10.64] ;  /* 0x000000240a031981 */ /* 0x000ea2000c1e1520 */
[----:B------:R-:W-:Y:S01]  /*2710*/  IMAD.WIDE.U32 R4, R20, R76, R12 ;  /* 0x0000004c14047225 */ /* 0x000fe200078e000c */
[----:B------:R-:W-:Y:S02]  /*2720*/  BSSY B1, `(.L_x_34) ;  /* 0x0000015000017945 */ /* 0x000fe40003800000 */
[----:B------:R-:W-:-:S04]  /*2730*/  IADD3 R14, P0, R60, R4, RZ ;  /* 0x000000043c0e7210 */ /* 0x000fc80007f1e0ff */
[----:B------:R-:W-:Y:S02]  /*2740*/  IADD3.X R15, R61, R75, R5, P0, !PT ;  /* 0x0000004b3d0f7210 */ /* 0x000fe400007fe405 */
[----:B------:R-:W-:Y:S01]  /*2750*/  LEA R6, P0, R70, UR4, 0x1 ;  /* 0x0000000446067c11 */ /* 0x000fe2000f8008ff */
[----:B------:R-:W-:-:S03]  /*2760*/  IMAD.WIDE.U32 R14, R19, R74, R14 ;  /* 0x0000004a130e7225 */ /* 0x000fc600078e000e */
[----:B------:R-:W-:Y:S02]  /*2770*/  LEA.HI.X R7, R70, UR5, R7, 0x1, P0 ;  /* 0x0000000546077c11 */ /* 0x000fe400080f0c07 */
[----:B------:R-:W-:-:S04]  /*2780*/  ISETP.GT.AND P0, PT, R22, 0x1, PT ;  /* 0x000000011600780c */ /* 0x000fc80003f04270 */
[----:B------:R-:W-:Y:S01]  /*2790*/  ISETP.GT.AND P3, PT, R0, RZ, P0 ;  /* 0x000000ff0000720c */ /* 0x000fe20000764270 */
[----:B--2---:R-:W-:-:S05]  /*27a0*/  HADD2.F32 R4, -RZ, R3.H0_H0 ;  /* 0x20000003ff047230 */ /* 0x004fca0000004100 */
[----:B------:R-:W-:Y:S01]  /*27b0*/  FMUL R5, R4, R57 ;  /* 0x0000003904057220 */ /* 0x000fe20000400000 */
[----:B------:R-:W-:-:S03]  /*27c0*/  LEA R4, P4, R14, R78, 0x1 ;  /* 0x0000004e0e047211 */ /* 0x000fc600078808ff */
[----:B------:R-:W-:-:S05]  /*27d0*/  FFMA R5, R24, R56, R5 ;  /* 0x0000003818057223 */ /* 0x000fca0000000005 */
[----:B------:R-:W-:Y:S01]  /*27e0*/  F2FP.F16.F32.PACK_AB R10, RZ, R5 ;  /* 0x00000005ff0a723e */ /* 0x000fe200000000ff */
[----:B------:R-:W-:-:S03]  /*27f0*/  IMAD.IADD R5, R71, 0x1, R15 ;  /* 0x0000000147057824 */ /* 0x000fc600078e020f */
[----:B------:R-:W-:Y:S01]  /*2800*/  PRMT R11, R10, 0x7610, R11 ;  /* 0x000076100a0b7816 */ /* 0x000fe2000000000b */
[----:B------:R-:W-:Y:S01]  /*2810*/  IMAD.SHL.U32 R10, R76, 0x8, RZ ;  /* 0x000000084c0a7824 */ /* 0x000fe200078e00ff */
[----:B------:R-:W-:-:S03]  /*2820*/  LEA.HI.X R5, R14, R79, R5, 0x1, P4 ;  /* 0x0000004f0e057211 */ /* 0x000fc600020f0c05 */
[----:B------:R0:W-:Y:S02]  /*2830*/  @P1 STG.E.U16 desc[UR36][R6.64], R11 ;  /* 0x0000000b06001986 */ /* 0x0001e4000c101524 */
[----:B0-----:R-:W-:Y:S01]  /*2840*/  SHF.L.U64.HI R11, R76, 0x3, R77 ;  /* 0x000000034c0b7819 */ /* 0x001fe2000001024d */
[----:B------:R-:W-:Y:S06]  /*2850*/  @!P3 BRA `(.L_x_35) ;  /* 0x000000000004b947 */ /* 0x000fec0003800000 */
[----:B------:R0:W5:Y:S02]  /*2860*/  LDG.E.LTC128B.U16 R3, desc[UR36][R4.64+0x2] ;  /* 0x0000022404037981 */ /* 0x000164000c1e1520 */
.L_x_35:
[----:B------:R-:W-:Y:S05]  /*2870*/  BSYNC B1 ;  /* 0x0000000000017941 */ /* 0x000fea0003800000 */
.L_x_34:
[----:B-----5:R-:W-:Y:S01]  /*2880*/  HADD2.F32 R14, -RZ, R3.H0_H0 ;  /* 0x20000003ff0e7230 */ /* 0x020fe20000004100 */
[----:B------:R-:W-:Y:S01]  /*2890*/  ISETP.GT.AND P2, PT, R0, 0x8, P2 ;  /* 0x000000080000780c */ /* 0x000fe20001744270 */
[----:B------:R-:W-:Y:S01]  /*28a0*/  IMAD.WIDE.U32 R10, R20, R76, R10 ;  /* 0x0000004c140a7225 */ /* 0x000fe200078e000a */
[----:B------:R-:W-:-:S03]  /*28b0*/  PRMT R18, R3, 0x7610, R18 ;  /* 0x0000761003127816 */ /* 0x000fc60000000012 */
[----:B------:R-:W-:Y:S01]  /*28c0*/  FMUL R14, R14, R57 ;  /* 0x000000390e0e7220 */ /* 0x000fe20000400000 */
[----:B------:R-:W-:Y:S01]  /*28d0*/  IMAD.IADD R75, R75, 0x1, R11 ;  /* 0x000000014b4b7824 */ /* 0x000fe200078e020b */
[----:B------:R-:W-:Y:S02]  /*28e0*/  IADD3 R8, P1, R8, R10, RZ ;  /* 0x0000000a08087210 */ /* 0x000fe40007f3e0ff */
[----:B------:R-:W-:-:S03]  /*28f0*/  FFMA R25, R25, R56, R14 ;  /* 0x0000003819197223 */ /* 0x000fc6000000000e */
[----:B------:R-:W-:Y:S01]  /*2900*/  IMAD.X R9, R75, 0x1, R9, P1 ;  /* 0x000000014b097824 */ /* 0x000fe200008e0609 */
[C---:B------:R-:W-:Y:S02]  /*2910*/  LEA R14, P1, R8.reuse, R78, 0x1 ;  /* 0x0000004e080e7211 */ /* 0x040fe400078208ff */
[----:B------:R-:W-:Y:S02]  /*2920*/  F2FP.F16.F32.PACK_AB R25, RZ, R25 ;  /* 0x00000019ff19723e */ /* 0x000fe400000000ff */
[----:B------:R-:W-:-:S03]  /*2930*/  LEA.HI.X R15, R8, R79, R9, 0x1, P1 ;  /* 0x0000004f080f7211 */ /* 0x000fc600008f0c09 */
[----:B------:R1:W-:Y:S04]  /*2940*/  @P3 STG.E.U16 desc[UR36][R6.64+0x2], R25 ;  /* 0x0000021906003986 */ /* 0x0003e8000c101524 */
[----:B------:R-:W2:Y:S01]  /*2950*/  @P2 LDG.E.LTC128B.U16 R18, desc[UR36][R14.64] ;  /* 0x000000240e122981 */ /* 0x000ea2000c1e1520 */
[----:B------:R-:W-:Y:S01]  /*2960*/  IADD3 R12, P1, P3, R60, R10, R12 ;  /* 0x0000000a3c0c7210 */ /* 0x000fe20007b3e00c */
[----:B------:R-:W-:Y:S01]  /*2970*/  BSSY B1, `(.L_x_36) ;  /* 0x0000011000017945 */ /* 0x000fe20003800000 */
[C---:B------:R-:W-:Y:S02]  /*2980*/  SHF.L.U64.HI R11, R62.reuse, 0x1, R63 ;  /* 0x000000013e0b7819 */ /* 0x040fe4000001023f */
[----:B------:R-:W-:Y:S02]  /*2990*/  IADD3.X R13, R61, R75, R13, P1, P3 ;  /* 0x0000004b3d0d7210 */ /* 0x000fe40000fe640d */
[----:B------:R-:W-:-:S02]  /*29a0*/  LEA R10, P1, R62, R6, 0x1 ;  /* 0x000000063e0a7211 */ /* 0x000fc400078208ff */
[----:B------:R-:W-:Y:S01]  /*29b0*/  ISETP.GT.AND P0, PT, R0, 0x8, P0 ;  /* 0x000000080000780c */ /* 0x000fe20000704270 */
[----:B------:R-:W-:-:S04]  /*29c0*/  IMAD.WIDE.U32 R12, R19, R74, R12 ;  /* 0x0000004a130c7225 */ /* 0x000fc800078e000c */
[----:B------:R-:W-:Y:S02]  /*29d0*/  IMAD.X R11, R11, 0x1, R7, P1 ;  /* 0x000000010b0b7824 */ /* 0x000fe400008e0607 */
[----:B------:R-:W-:Y:S02]  /*29e0*/  IMAD.IADD R9, R71, 0x1, R13 ;  /* 0x0000000147097824 */ /* 0x000fe400078e020d */
[----:B--2---:R-:W-:-:S05]  /*29f0*/  HADD2.F32 R8, -RZ, R18.H0_H0 ;  /* 0x20000012ff087230 */ /* 0x004fca0000004100 */
[----:B------:R-:W-:Y:S01]  /*2a00*/  FMUL R3, R8, R57 ;  /* 0x0000003908037220 */ /* 0x000fe20000400000 */
[----:B------:R-:W-:-:S03]  /*2a10*/  LEA R8, P3, R12, R78, 0x1 ;  /* 0x0000004e0c087211 */ /* 0x000fc600078608ff */
[----:B------:R-:W-:Y:S01]  /*2a20*/  FFMA R3, R26, R56, R3 ;  /* 0x000000381a037223 */ /* 0x000fe20000000003 */
[----:B------:R-:W-:-:S04]  /*2a30*/  LEA.HI.X R9, R12, R79, R9, 0x1, P3 ;  /* 0x0000004f0c097211 */ /* 0x000fc800018f0c09 */
[----:B------:R-:W-:-:S05]  /*2a40*/  F2FP.F16.F32.PACK_AB R3, RZ, R3 ;  /* 0x00000003ff03723e */ /* 0x000fca00000000ff */
[----:B------:R1:W-:Y:S01]  /*2a50*/  @P2 STG.E.U16 desc[UR36][R10.64], R3 ;  /* 0x000000030a002986 */ /* 0x0003e2000c101524 */
[----:B------:R-:W-:Y:S05]  /*2a60*/  @!P0 BRA `(.L_x_37) ;  /* 0x0000000000048947 */ /* 0x000fea0003800000 */
[----:B------:R2:W5:Y:S02]  /*2a70*/  LDG.E.LTC128B.U16 R18, desc[UR36][R8.64+0x2] ;  /* 0x0000022408127981 */ /* 0x000564000c1e1520 */
.L_x_37:
[----:B------:R-:W-:Y:S05]  /*2a80*/  BSYNC B1 ;  /* 0x0000000000017941 */ /* 0x000fea0003800000 */
.L_x_36:
[----:B-----5:R-:W-:Y:S01]  /*2a90*/  HADD2.F32 R12, -RZ, R18.H0_H0 ;  /* 0x20000012ff0c7230 */ /* 0x020fe20000004100 */
[----:B------:R-:W-:Y:S01]  /*2aa0*/  ISETP.GT.AND P1, PT, R22, 0x8, PT ;  /* 0x000000081600780c */ /* 0x000fe20003f24270 */
[----:B------:R-:W-:Y:S03]  /*2ab0*/  BSSY B1, `(.L_x_38) ;  /* 0x0000008000017945 */ /* 0x000fe60003800000 */
[----:B------:R-:W-:Y:S01]  /*2ac0*/  FMUL R12, R12, R57 ;  /* 0x000000390c0c7220 */ /* 0x000fe20000400000 */
[----:B------:R-:W-:-:S03]  /*2ad0*/  ISETP.GT.AND P2, PT, R0, RZ, P1 ;  /* 0x000000ff0000720c */ /* 0x000fc60000f44270 */
[----:B------:R-:W-:-:S05]  /*2ae0*/  FFMA R12, R27, R56, R12 ;  /* 0x000000381b0c7223 */ /* 0x000fca000000000c */
[----:B------:R-:W-:-:S05]  /*2af0*/  F2FP.F16.F32.PACK_AB R12, RZ, R12 ;  /* 0x0000000cff0c723e */ /* 0x000fca00000000ff */
[----:B------:R3:W-:Y:S01]  /*2b00*/  @P0 STG.E.U16 desc[UR36][R10.64+0x2], R12 ;  /* 0x0000020c0a000986 */ /* 0x0007e2000c101524 */
[----:B------:R-:W-:Y:S05]  /*2b10*/  @!P2 BRA `(.L_x_39) ;  /* 0x000000000004a947 */ /* 0x000fea0003800000 */
[----:B------:R4:W5:Y:S02]  /*2b20*/  LDG.E.LTC128B.U16 R18, desc[UR36][R4.64+0x10] ;  /* 0x0000102404127981 */ /* 0x000964000c1e1520 */
.L_x_39:
[----:B------:R-:W-:Y:S05]  /*2b30*/  BSYNC B1 ;  /* 0x0000000000017941 */ /* 0x000fea0003800000 */
.L_x_38:
[----:B---3-5:R-:W-:Y:S01]  /*2b40*/  HADD2.F32 R12, -RZ, R18.H0_H0 ;  /* 0x20000012ff0c7230 */ /* 0x028fe20000004100 */
[----:B------:R-:W-:Y:S01]  /*2b50*/  ISETP.GT.AND P0, PT, R22, 0x9, PT ;  /* 0x000000091600780c */ /* 0x000fe20003f04270 */
[----:B------:R-:W-:Y:S03]  /*2b60*/  BSSY B1, `(.L_x_40) ;  /* 0x0000008000017945 */ /* 0x000fe60003800000 */
[----:B-1----:R-:W-:Y:S01]  /*2b70*/  FMUL R3, R12, R57 ;  /* 0x000000390c037220 */ /* 0x002fe20000400000 */
[----:B------:R-:W-:-:S03]  /*2b80*/  ISETP.GT.AND P3, PT, R0, RZ, P0 ;  /* 0x000000ff0000720c */ /* 0x000fc60000764270 */
[----:B------:R-:W-:-:S05]  /*2b90*/  FFMA R3, R28, R56, R3 ;  /* 0x000000381c037223 */ /* 0x000fca0000000003 */
[----:B------:R-:W-:-:S05]  /*2ba0*/  F2FP.F16.F32.PACK_AB R3, RZ, R3 ;  /* 0x00000003ff03723e */ /* 0x000fca00000000ff */
[----:B------:R1:W-:Y:S01]  /*2bb0*/  @P2 STG.E.U16 desc[UR36][R6.64+0x10], R3 ;  /* 0x0000100306002986 */ /* 0x0003e2000c101524 */
[----:B------:R-:W-:Y:S05]  /*2bc0*/  @!P3 BRA `(.L_x_41) ;  /* 0x000000000004b947 */ /* 0x000fea0003800000 */
[----:B------:R3:W5:Y:S02]  /*2bd0*/  LDG.E.LTC128B.U16 R18, desc[UR36][R4.64+0x12] ;  /* 0x0000122404127981 */ /* 0x000764000c1e1520 */
.L_x_41:
[----:B------:R-:W-:Y:S05]  /*2be0*/  BSYNC B1 ;  /* 0x0000000000017941 */ /* 0x000fea0003800000 */
.L_x_40:
[----:B-----5:R-:W-:Y:S01]  /*2bf0*/  HADD2.F32 R12, -RZ, R18.H0_H0 ;  /* 0x20000012ff0c7230 */ /* 0x020fe20000004100 */
[----:B------:R-:W-:Y:S01]  /*2c00*/  ISETP.GT.AND P1, PT, R0, 0x8, P1 ;  /* 0x000000080000780c */ /* 0x000fe20000f24270 */
[----:B------:R-:W-:Y:S03]  /*2c10*/  BSSY B1, `(.L_x_42) ;  /* 0x0000007000017945 */ /* 0x000fe60003800000 */
[----:B------:R-:W-:-:S04]  /*2c20*/  FMUL R12, R12, R57 ;  /* 0x000000390c0c7220 */ /* 0x000fc80000400000 */
[----:B------:R-:W-:-:S05]  /*2c30*/  FFMA R12, R29, R56, R12 ;  /* 0x000000381d0c7223 */ /* 0x000fca000000000c */
[----:B------:R-:W-:-:S05]  /*2c40*/  F2FP.F16.F32.PACK_AB R12, RZ, R12 ;  /* 0x0000000cff0c723e */ /* 0x000fca00000000ff */
[----:B------:R0:W-:Y:S01]  /*2c50*/  @P3 STG.E.U16 desc[UR36][R6.64+0x12], R12 ;  /* 0x0000120c06003986 */ /* 0x0001e2000c101524 */
[----:B------:R-:W-:Y:S05]  /*2c60*/  @!P1 BRA `(.L_x_43) ;  /* 0x0000000000049947 */ /* 0x000fea0003800000 */
[----:B------:R0:W5:Y:S02]  /*2c70*/  LDG.E.LTC128B.U16 R18, desc[UR36][R8.64+0x10] ;  /* 0x0000102408127981 */ /* 0x000164000c1e1520 */
.L_x_43:
[----:B------:R-:W-:Y:S05]  /*2c80*/  BSYNC B1 ;  /* 0x0000000000017941 */ /* 0x000fea0003800000 */
.L_x_42:
[----:B0----5:R-:W-:Y:S01]  /*2c90*/  HADD2.F32 R12, -RZ, R18.H0_H0 ;  /* 0x20000012ff0c7230 */ /* 0x021fe20000004100 */
[----:B------:R-:W-:Y:S01]  /*2ca0*/  ISETP.GT.AND P0, PT, R0, 0x8, P0 ;  /* 0x000000080000780c */ /* 0x000fe20000704270 */
[----:B------:R-:W-:Y:S03]  /*2cb0*/  BSSY B1, `(.L_x_44) ;  /* 0x0000007000017945 */ /* 0x000fe60003800000 */
[----:B-1----:R-:W-:-:S04]  /*2cc0*/  FMUL R3, R12, R57 ;  /* 0x000000390c037220 */ /* 0x002fc80000400000 */
[----:B------:R-:W-:-:S05]  /*2cd0*/  FFMA R3, R30, R56, R3 ;  /* 0x000000381e037223 */ /* 0x000fca0000000003 */
[----:B------:R-:W-:-:S05]  /*2ce0*/  F2FP.F16.F32.PACK_AB R3, RZ, R3 ;  /* 0x00000003ff03723e */ /* 0x000fca00000000ff */
[----:B------:R0:W-:Y:S01]  /*2cf0*/  @P1 STG.E.U16 desc[UR36][R10.64+0x10], R3 ;  /* 0x000010030a001986 */ /* 0x0001e2000c101524 */
[----:B------:R-:W-:Y:S05]  /*2d00*/  @!P0 BRA `(.L_x_45) ;  /* 0x0000000000048947 */ /* 0x000fea0003800000 */
[----:B------:R1:W5:Y:S02]  /*2d10*/  LDG.E.LTC128B.U16 R18, desc[UR36][R8.64+0x12] ;  /* 0x0000122408127981 */ /* 0x000364000c1e1520 */
.L_x_45:
[----:B------:R-:W-:Y:S05]  /*2d20*/  BSYNC B1 ;  /* 0x0000000000017941 */ /* 0x000fea0003800000 */
.L_x_44:
        /* <DEDUP_REMOVED lines=10> */
.L_x_47:
[----:B------:R-:W-:Y:S05]  /*2dd0*/  BSYNC B1 ;  /* 0x0000000000017941 */ /* 0x000fea0003800000 */
.L_x_46:
[----:B0----5:R-:W-:Y:S01]  /*2de0*/  HADD2.F32 R12, -RZ, R18.H0_H0 ;  /* 0x20000012ff0c7230 */ /* 0x021fe20000004100 */
        /* <DEDUP_REMOVED lines=9> */
.L_x_49:
[----:B------:R-:W-:Y:S05]  /*2e80*/  BSYNC B1 ;  /* 0x0000000000017941 */ /* 0x000fea0003800000 */
.L_x_48:
        /* <DEDUP_REMOVED lines=9> */
.L_x_51:
[----:B------:R-:W-:Y:S05]  /*2f20*/  BSYNC B1 ;  /* 0x0000000000017941 */ /* 0x000fea0003800000 */
.L_x_50:
[----:B0----5:R-:W-:Y:S01]  /*2f30*/  HADD2.F32 R12, -RZ, R18.H0_H0 ;  /* 0x20000012ff0c7230 */ /* 0x021fe20000004100 */
        /* <DEDUP_REMOVED lines=8> */
.L_x_53:
[----:B------:R-:W-:Y:S05]  /*2fc0*/  BSYNC B1 ;  /* 0x0000000000017941 */ /* 0x000fea0003800000 */
.L_x_52:
        /* <DEDUP_REMOVED lines=10> */
.L_x_55:
[----:B------:R-:W-:Y:S05]  /*3070*/  BSYNC B1 ;  /* 0x0000000000017941 */ /* 0x000fea0003800000 */
.L_x_54:
        /* <DEDUP_REMOVED lines=10> */
.L_x_57:
[----:B------:R-:W-:Y:S05]  /*3120*/  BSYNC B1 ;  /* 0x0000000000017941 */ /* 0x000fea0003800000 */
.L_x_56:
        /* <DEDUP_REMOVED lines=9> */
.L_x_59:
[----:B------:R-:W-:Y:S05]  /*31c0*/  BSYNC B1 ;  /* 0x0000000000017941 */ /* 0x000fea0003800000 */
.L_x_58:
        /* <DEDUP_REMOVED lines=9> */
.L_x_61:
[----:B------:R-:W-:Y:S05]  /*3260*/  BSYNC B1 ;  /* 0x0000000000017941 */ /* 0x000fea0003800000 */
.L_x_60:
        /* <DEDUP_REMOVED lines=10> */
.L_x_63:
[----:B------:R-:W-:Y:S05]  /*3310*/  BSYNC B1 ;  /* 0x0000000000017941 */ /* 0x000fea0003800000 */
.L_x_62:
        /* <DEDUP_REMOVED lines=10> */
.L_x_65:
[----:B------:R-:W-:Y:S05]  /*33c0*/  BSYNC B1 ;  /* 0x0000000000017941 */ /* 0x000fea0003800000 */
.L_x_64:
        /* <DEDUP_REMOVED lines=9> */
.L_x_67:
[----:B------:R-:W-:Y:S05]  /*3460*/  BSYNC B1 ;  /* 0x0000000000017941 */ /* 0x000fea0003800000 */
.L_x_66:
        /* <DEDUP_REMOVED lines=9> */
.L_x_69:
[----:B------:R-:W-:Y:S05]  /*3500*/  BSYNC B1 ;  /* 0x0000000000017941 */ /* 0x000fea0003800000 */
.L_x_68:
        /* <DEDUP_REMOVED lines=10> */
.L_x_71:
[----:B------:R-:W-:Y:S05]  /*35b0*/  BSYNC B1 ;  /* 0x0000000000017941 */ /* 0x000fea0003800000 */
.L_x_70:
        /* <DEDUP_REMOVED lines=10> */
.L_x_73:
[----:B------:R-:W-:Y:S05]  /*3660*/  BSYNC B1 ;  /* 0x0000000000017941 */ /* 0x000fea0003800000 */
.L_x_72:
        /* <DEDUP_REMOVED lines=9> */
.L_x_75:
[----:B------:R-:W-:Y:S05]  /*3700*/  BSYNC B1 ;  /* 0x0000000000017941 */ /* 0x000fea0003800000 */
.L_x_74:
        /* <DEDUP_REMOVED lines=9> */
.L_x_77:
[----:B------:R-:W-:Y:S05]  /*37a0*/  BSYNC B1 ;  /* 0x0000000000017941 */ /* 0x000fea0003800000 */
.L_x_76:
        /* <DEDUP_REMOVED lines=10> */
.L_x_79:
[----:B------:R-:W-:Y:S05]  /*3850*/  BSYNC B1 ;  /* 0x0000000000017941 */ /* 0x000fea0003800000 */
.L_x_78:
        /* <DEDUP_REMOVED lines=10> */
.L_x_81:
[----:B------:R-:W-:Y:S05]  /*3900*/  BSYNC B1 ;  /* 0x0000000000017941 */ /* 0x000fea0003800000 */
.L_x_80:
        /* <DEDUP_REMOVED lines=9> */
.L_x_83:
[----:B------:R-:W-:Y:S05]  /*39a0*/  BSYNC B1 ;  /* 0x0000000000017941 */ /* 0x000fea0003800000 */
.L_x_82:
        /* <DEDUP_REMOVED lines=9> */
.L_x_85:
[----:B------:R-:W-:Y:S05]  /*3a40*/  BSYNC B1 ;  /* 0x0000000000017941 */ /* 0x000fea0003800000 */
.L_x_84:
        /* <DEDUP_REMOVED lines=10> */
.L_x_87:
[----:B------:R-:W-:Y:S05]  /*3af0*/  BSYNC B1 ;  /* 0x0000000000017941 */ /* 0x000fea0003800000 */
.L_x_86:
        /* <DEDUP_REMOVED lines=10> */
.L_x_89:
[----:B------:R-:W-:Y:S05]  /*3ba0*/  BSYNC B1 ;  /* 0x0000000000017941 */ /* 0x000fea0003800000 */
.L_x_88:
[----:B0--345:R-:W-:Y:S01]  /*3bb0*/  HADD2.F32 R4, -RZ, R18.H0_H0 ;  /* 0x20000012ff047230 */ /* 0x039fe20000004100 */
        /* <DEDUP_REMOVED lines=8> */
.L_x_91:
[----:B------:R-:W-:Y:S05]  /*3c40*/  BSYNC B1 ;  /* 0x0000000000017941 */ /* 0x000fea0003800000 */
.L_x_90:
[----:B0----5:R-:W-:Y:S01]  /*3c50*/  HADD2.F32 R4, -RZ, R18.H0_H0 ;  /* 0x20000012ff047230 */ /* 0x021fe20000004100 */
[----:B------:R-:W-:Y:S01]  /*3c60*/  ISETP.GT.AND P0, PT, R0, 0x8, P0 ;  /* 0x000000080000780c */ /* 0x000fe20000704270 */
[----:B------:R-:W-:Y:S01]  /*3c70*/  @P1 IMAD.MOV.U32 R5, RZ, RZ, R11 ;  /* 0x000000ffff051224 */ /* 0x000fe200078e000b */
[----:B------:R-:W-:Y:S02]  /*3c80*/  BSSY B1, `(.L_x_92) ;  /* 0x0000008000017945 */ /* 0x000fe40003800000 */
[----:B------:R-:W-:Y:S01]  /*3c90*/  FMUL R3, R4, R57 ;  /* 0x0000003904037220 */ /* 0x000fe20000400000 */
[----:B------:R-:W-:-:S03]  /*3ca0*/  @P1 IMAD.MOV.U32 R4, RZ, RZ, R10 ;  /* 0x000000ffff041224 */ /* 0x000fc600078e000a */
[----:B------:R-:W-:-:S05]  /*3cb0*/  FFMA R3, R54, R56, R3 ;  /* 0x0000003836037223 */ /* 0x000fca0000000003 */
[----:B------:R-:W-:-:S05]  /*3cc0*/  F2FP.F16.F32.PACK_AB R3, RZ, R3 ;  /* 0x00000003ff03723e */ /* 0x000fca00000000ff */
[----:B------:R0:W-:Y:S01]  /*3cd0*/  @P1 STG.E.U16 desc[UR36][R4.64+0x70], R3 ;  /* 0x0000700304001986 */ /* 0x0001e2000c101524 */
[----:B------:R-:W-:Y:S05]  /*3ce0*/  @!P0 BRA `(.L_x_93) ;  /* 0x0000000000048947 */ /* 0x000fea0003800000 */
[----:B------:R4:W5:Y:S02]  /*3cf0*/  LDG.E.LTC128B.U16 R18, desc[UR36][R8.64+0x72] ;  /* 0x0000722408127981 */ /* 0x000964000c1e1520 */
.L_x_93:
[----:B------:R-:W-:Y:S05]  /*3d00*/  BSYNC B1 ;  /* 0x0000000000017941 */ /* 0x000fea0003800000 */
.L_x_92:
[----:B------:R-:W-:Y:S05]  /*3d10*/  @!P0 BRA `(.L_x_94) ;  /* 0x0000000800708947 */ /* 0x000fea0003800000 */
[----:B-----5:R-:W-:-:S05]  /*3d20*/  HADD2.F32 R18, -RZ, R18.H0_H0 ;  /* 0x20000012ff127230 */ /* 0x020fca0000004100 */
[----:B------:R-:W-:-:S04]  /*3d30*/  FMUL R18, R18, R57 ;  /* 0x0000003912127220 */ /* 0x000fc80000400000 */
[----:B------:R-:W-:-:S05]  /*3d40*/  FFMA R18, R55, R56, R18 ;  /* 0x0000003837127223 */ /* 0x000fca0000000012 */
[----:B------:R-:W-:-:S05]  /*3d50*/  F2FP.F16.F32.PACK_AB R18, RZ, R18 ;  /* 0x00000012ff12723e */ /* 0x000fca00000000ff */
[----:B------:R0:W-:Y:S01]  /*3d60*/  STG.E.U16 desc[UR36][R10.64+0x72], R18 ;  /* 0x000072120a007986 */ /* 0x0001e2000c101524 */
[----:B------:R-:W-:Y:S05]  /*3d70*/  BRA `(.L_x_94) ;  /* 0x0000000800587947 */ /* 0x000fea0003800000 */
.L_x_33:
[----:B------:R-:W-:Y:S01]  /*3d80*/  ISETP.GT.AND P3, PT, R22, 0x1, PT ;  /* 0x000000011600780c */ /* 0x000fe20003f64270 */
[----:B------:R-:W-:Y:S01]  /*3d90*/  ULDC.64 UR4, c[0x0][0x5c0] ;  /* 0x0001700000047ab9 */ /* 0x000fe20000000a00 */
[-C--:B------:R-:W-:Y:S01]  /*3da0*/  FMUL R24, R24, R56.reuse ;  /* 0x0000003818187220 */ /* 0x080fe20000400000 */
[----:B------:R-:W-:Y:S01]  /*3db0*/  LEA R4, P4, R70, UR4, 0x1 ;  /* 0x0000000446047c11 */ /* 0x000fe2000f8808ff */
[-C--:B------:R-:W-:Y:S01]  /*3dc0*/  FMUL R25, R25, R56.reuse ;  /* 0x0000003819197220 */ /* 0x080fe20000400000 */
[----:B------:R-:W-:Y:S01]  /*3dd0*/  ISETP.GT.AND P0, PT, R0, RZ, P3 ;  /* 0x000000ff0000720c */ /* 0x000fe20001f04270 */
[----:B------:R-:W-:Y:S01]  /*3de0*/  FMUL R26, R26, R56 ;  /* 0x000000381a1a7220 */ /* 0x000fe20000400000 */
[----:B------:R-:W-:Y:S01]  /*3df0*/  F2FP.F16.F32.PACK_AB R24, RZ, R24 ;  /* 0x00000018ff18723e */ /* 0x000fe200000000ff */
[-C--:B------:R-:W-:Y:S01]  /*3e00*/  FMUL R27, R27, R56.reuse ;  /* 0x000000381b1b7220 */ /* 0x080fe20000400000 */
[----:B------:R-:W-:Y:S01]  /*3e10*/  LEA.HI.X R5, R70, UR5, R7, 0x1, P4 ;  /* 0x0000000546057c11 */ /* 0x000fe2000a0f0c07 */
[-C--:B------:R-:W-:Y:S01]  /*3e20*/  FMUL R28, R28, R56.reuse ;  /* 0x000000381c1c7220 */ /* 0x080fe20000400000 */
[----:B------:R-:W-:Y:S01]  /*3e30*/  F2FP.F16.F32.PACK_AB R25, RZ, R25 ;  /* 0x00000019ff19723e */ /* 0x000fe200000000ff */
[-C--:B------:R-:W-:Y:S01]  /*3e40*/  FMUL R29, R29, R56.reuse ;  /* 0x000000381d1d7220 */ /* 0x080fe20000400000 */
[----:B------:R-:W-:Y:S01]  /*3e50*/  ISETP.GT.AND P2, PT, R0, 0x8, P2 ;  /* 0x000000080000780c */ /* 0x000fe20001744270 */
[----:B------:R-:W-:Y:S01]  /*3e60*/  @P1 STG.E.U16 desc[UR36][R4.64], R24 ;  /* 0x0000001804001986 */ /* 0x000fe2000c101524 */
[----:B------:R-:W-:Y:S01]  /*3e70*/  ISETP.GT.AND P1, PT, R22, 0x8, PT ;  /* 0x000000081600780c */ /* 0x000fe20003f24270 */
[----:B------:R-:W-:Y:S01]  /*3e80*/  FMUL R30, R30, R56 ;  /* 0x000000381e1e7220 */ /* 0x000fe20000400000 */
[C---:B------:R-:W-:Y:S01]  /*3e90*/  SHF.L.U64.HI R3, R62.reuse, 0x1, R63 ;  /* 0x000000013e037819 */ /* 0x040fe2000001023f */
[----:B------:R-:W-:Y:S01]  /*3ea0*/  @P0 STG.E.U16 desc[UR36][R4.64+0x2], R25 ;  /* 0x0000021904000986 */ /* 0x000fe2000c101524 */
[----:B------:R-:W-:Y:S01]  /*3eb0*/  LEA R6, P5, R62, R4, 0x1 ;  /* 0x000000043e067211 */ /* 0x000fe200078a08ff */
[-C--:B------:R-:W-:Y:S01]  /*3ec0*/  FMUL R31, R31, R56.reuse ;  /* 0x000000381f1f7220 */ /* 0x080fe20000400000 */
[----:B------:R-:W-:Y:S01]  /*3ed0*/  ISETP.GT.AND P3, PT, R0, 0x8, P3 ;  /* 0x000000080000780c */ /* 0x000fe20001f64270 */
[-C--:B------:R-:W-:Y:S01]  /*3ee0*/  FMUL R32, R32, R56.reuse ;  /* 0x0000003820207220 */ /* 0x080fe20000400000 */
[----:B------:R-:W-:Y:S01]  /*3ef0*/  ISETP.GT.AND P0, PT, R22, 0x9, PT ;  /* 0x000000091600780c */ /* 0x000fe20003f04270 */
[----:B------:R-:W-:Y:S01]  /*3f00*/  IMAD.X R7, R3, 0x1, R5, P5 ;  /* 0x0000000103077824 */ /* 0x000fe200028e0605 */
[----:B------:R-:W-:Y:S01]  /*3f10*/  ISETP.GT.AND P4, PT, R0, RZ, P1 ;  /* 0x000000ff0000720c */ /* 0x000fe20000f84270 */
[----:B------:R-:W-:Y:S01]  /*3f20*/  FMUL R33, R33, R56 ;  /* 0x0000003821217220 */ /* 0x000fe20000400000 */
[----:B------:R-:W-:Y:S01]  /*3f30*/  F2FP.F16.F32.PACK_AB R26, RZ, R26 ;  /* 0x0000001aff1a723e */ /* 0x000fe200000000ff */
[-C--:B------:R-:W-:Y:S01]  /*3f40*/  FMUL R34, R34, R56.reuse ;  /* 0x0000003822227220 */ /* 0x080fe20000400000 */
[----:B------:R-:W-:Y:S01]  /*3f50*/  ISETP.GT.AND P5, PT, R0, RZ, P0 ;  /* 0x000000ff0000720c */ /* 0x000fe200007a4270 */
[----:B------:R-:W-:Y:S01]  /*3f60*/  FMUL R35, R35, R56 ;  /* 0x0000003823237220 */ /* 0x000fe20000400000 */
[----:B------:R-:W-:Y:S01]  /*3f70*/  F2FP.F16.F32.PACK_AB R27, RZ, R27 ;  /* 0x0000001bff1b723e */ /* 0x000fe200000000ff */
[----:B------:R-:W-:Y:S01]  /*3f80*/  @P2 STG.E.U16 desc[UR36][R6.64], R26 ;  /* 0x0000001a06002986 */ /* 0x000fe2000c101524 */
[----:B------:R-:W-:Y:S01]  /*3f90*/  F2FP.F16.F32.PACK_AB R28, RZ, R28 ;  /* 0x0000001cff1c723e */ /* 0x000fe200000000ff */
[-C--:B------:R-:W-:Y:S01]  /*3fa0*/  FMUL R36, R36, R56.reuse ;  /* 0x0000003824247220 */ /* 0x080fe20000400000 */
[----:B------:R-:W-:Y:S01]  /*3fb0*/  ISETP.GT.AND P2, PT, R0, 0x8, P1 ;  /* 0x000000080000780c */ /* 0x000fe20000f44270 */
[----:B------:R-:W-:Y:S01]  /*3fc0*/  @P3 STG.E.U16 desc[UR36][R6.64+0x2], R27 ;  /* 0x0000021b06003986 */ /* 0x000fe2000c101524 */
[----:B------:R-:W-:Y:S01]  /*3fd0*/  ISETP.GT.AND P1, PT, R22, 0x10, PT ;  /* 0x000000101600780c */ /* 0x000fe20003f24270 */
[-C--:B------:R-:W-:Y:S01]  /*3fe0*/  FMUL R37, R37, R56.reuse ;  /* 0x0000003825257220 */ /* 0x080fe20000400000 */
[----:B------:R-:W-:Y:S01]  /*3ff0*/  F2FP.F16.F32.PACK_AB R29, RZ, R29 ;  /* 0x0000001dff1d723e */ /* 0x000fe200000000ff */
[----:B------:R-:W-:Y:S01]  /*4000*/  @P4 STG.E.U16 desc[UR36][R4.64+0x10], R28 ;  /* 0x0000101c04004986 */ /* 0x000fe2000c101524 */
[----:B------:R-:W-:Y:S01]  /*4010*/  ISETP.GT.AND P3, PT, R0, 0x8, P0 ;  /* 0x000000080000780c */ /* 0x000fe20000764270 */
[-C--:B------:R-:W-:Y:S01]  /*4020*/  FMUL R38, R38, R56.reuse ;  /* 0x0000003826267220 */ /* 0x080fe20000400000 */
[----:B------:R-:W-:Y:S01]  /*4030*/  ISETP.GT.AND P0, PT, R22, 0x11, PT ;  /* 0x000000111600780c */ /* 0x000fe20003f04270 */
[----:B------:R-:W-:Y:S01]  /*4040*/  @P5 STG.E.U16 desc[UR36][R4.64+0x12], R29 ;  /* 0x0000121d04005986 */ /* 0x000fe2000c101524 */
        /* <DEDUP_REMOVED lines=40> */
[C---:B------:R-:W-:Y:S01]  /*42d0*/  ISETP.GT.AND P4, PT, R0.reuse, RZ, P1 ;  /* 0x000000ff0000720c */ /* 0x040fe20000f84270 */
[-C--:B------:R-:W-:Y:S01]  /*42e0*/  FMUL R51, R51, R56.reuse ;  /* 0x0000003833337220 */ /* 0x080fe20000400000 */
[----:B------:R-:W-:Y:S01]  /*42f0*/  ISETP.GT.AND P5, PT, R0, RZ, P0 ;  /* 0x000000ff0000720c */ /* 0x000fe200007a4270 */
[----:B------:R-:W-:Y:S01]  /*4300*/  FMUL R52, R52, R56 ;  /* 0x0000003834347220 */ /* 0x000fe20000400000 */
[----:B------:R-:W-:Y:S01]  /*4310*/  F2FP.F16.F32.PACK_AB R38, RZ, R38 ;  /* 0x00000026ff26723e */ /* 0x000fe200000000ff */
[-C--:B------:R-:W-:Y:S01]  /*4320*/  FMUL R53, R53, R56.reuse ;  /* 0x0000003835357220 */ /* 0x080fe20000400000 */
[----:B------:R-:W-:Y:S01]  /*4330*/  F2FP.F16.F32.PACK_AB R39, RZ, R39 ;  /* 0x00000027ff27723e */ /* 0x000fe200000000ff */
[----:B------:R-:W-:Y:S01]  /*4340*/  FMUL R54, R54, R56 ;  /* 0x0000003836367220 */ /* 0x000fe20000400000 */
[----:B------:R-:W-:Y:S01]  /*4350*/  F2FP.F16.F32.PACK_AB R40, RZ, R40 ;  /* 0x00000028ff28723e */ /* 0x000fe200000000ff */
[----:B------:R-:W-:Y:S01]  /*4360*/  @P2 STG.E.U16 desc[UR36][R6.64+0x30], R38 ;  /* 0x0000302606002986 */ /* 0x000fe2000c101524 */
[----:B------:R-:W-:Y:S01]  /*4370*/  F2FP.F16.F32.PACK_AB R41, RZ, R41 ;  /* 0x00000029ff29723e */ /* 0x000fe200000000ff */
[----:B------:R-:W-:Y:S01]  /*4380*/  FMUL R55, R55, R56 ;  /* 0x0000003837377220 */ /* 0x000fe20000400000 */
[C---:B------:R-:W-:Y:S01]  /*4390*/  ISETP.GT.AND P1, PT, R0.reuse, 0x8, P1 ;  /* 0x000000080000780c */ /* 0x040fe20000f24270 */
[----:B------:R-:W-:Y:S01]  /*43a0*/  @P3 STG.E.U16 desc[UR36][R6.64+0x32], R39 ;  /* 0x0000322706003986 */ /* 0x000fe2000c101524 */
[----:B------:R-:W-:-:S02]  /*43b0*/  ISETP.GT.AND P2, PT, R0, 0x8, P0 ;  /* 0x000000080000780c */ /* 0x000fc40000744270 */
[----:B------:R-:W-:Y:S01]  /*43c0*/  F2FP.F16.F32.PACK_AB R42, RZ, R42 ;  /* 0x0000002aff2a723e */ /* 0x000fe200000000ff */
[----:B------:R-:W-:Y:S01]  /*43d0*/  @P4 STG.E.U16 desc[UR36][R4.64+0x40], R40 ;  /* 0x0000402804004986 */ /* 0x000fe2000c101524 */
[C---:B------:R-:W-:Y:S02]  /*43e0*/  ISETP.GT.AND P4, PT, R22.reuse, 0x28, PT ;  /* 0x000000281600780c */ /* 0x040fe40003f84270 */
[----:B------:R-:W-:Y:S01]  /*43f0*/  ISETP.GT.AND P0, PT, R22, 0x29, PT ;  /* 0x000000291600780c */ /* 0x000fe20003f04270 */
[----:B------:R-:W-:Y:S01]  /*4400*/  @P5 STG.E.U16 desc[UR36][R4.64+0x42], R41 ;  /* 0x0000422904005986 */ /* 0x000fe2000c101524 */
[----:B------:R-:W-:Y:S02]  /*4410*/  ISETP.GT.AND P5, PT, R0, RZ, P4 ;  /* 0x000000ff0000720c */ /* 0x000fe400027a4270 */
[----:B------:R-:W-:Y:S01]  /*4420*/  F2FP.F16.F32.PACK_AB R43, RZ, R43 ;  /* 0x0000002bff2b723e */ /* 0x000fe200000000ff */
[----:B------:R-:W-:Y:S01]  /*4430*/  @P1 STG.E.U16 desc[UR36][R6.64+0x40], R42 ;  /* 0x0000402a06001986 */ /* 0x000fe2000c101524 */
[----:B------:R-:W-:-:S02]  /*4440*/  F2FP.F16.F32.PACK_AB R44, RZ, R44 ;  /* 0x0000002cff2c723e */ /* 0x000fc400000000ff */
[C---:B------:R-:W-:Y:S01]  /*4450*/  ISETP.GT.AND P3, PT, R0.reuse, RZ, P0 ;  /* 0x000000ff0000720c */ /* 0x040fe20000764270 */
[----:B------:R-:W-:Y:S01]  /*4460*/  @P2 STG.E.U16 desc[UR36][R6.64+0x42], R43 ;  /* 0x0000422b06002986 */ /* 0x000fe2000c101524 */
[C---:B------:R-:W-:Y:S02]  /*4470*/  ISETP.GT.AND P4, PT, R0.reuse, 0x8, P4 ;  /* 0x000000080000780c */ /* 0x040fe40002784270 */
[----:B------:R-:W-:Y:S02]  /*4480*/  F2FP.F16.F32.PACK_AB R45, RZ, R45 ;  /* 0x0000002dff2d723e */ /* 0x000fe400000000ff */
[----:B------:R-:W-:Y:S01]  /*4490*/  F2FP.F16.F32.PACK_AB R46, RZ, R46 ;  /* 0x0000002eff2e723e */ /* 0x000fe200000000ff */
[----:B------:R-:W-:Y:S01]  /*44a0*/  @P5 STG.E.U16 desc[UR36][R4.64+0x50], R44 ;  /* 0x0000502c04005986 */ /* 0x000fe2000c101524 */
[----:B------:R-:W-:Y:S02]  /*44b0*/  ISETP.GT.AND P5, PT, R0, 0x8, P0 ;  /* 0x000000080000780c */ /* 0x000fe400007a4270 */
[----:B------:R-:W-:-:S02]  /*44c0*/  F2FP.F16.F32.PACK_AB R47, RZ, R47 ;  /* 0x0000002fff2f723e */ /* 0x000fc400000000ff */
[C---:B------:R-:W-:Y:S01]  /*44d0*/  ISETP.GT.AND P2, PT, R22.reuse, 0x31, PT ;  /* 0x000000311600780c */ /* 0x040fe20003f44270 */
[----:B------:R-:W-:Y:S01]  /*44e0*/  @P3 STG.E.U16 desc[UR36][R4.64+0x52], R45 ;  /* 0x0000522d04003986 */ /* 0x000fe2000c101524 */
[----:B------:R-:W-:Y:S02]  /*44f0*/  ISETP.GT.AND P3, PT, R22, 0x30, PT ;  /* 0x000000301600780c */ /* 0x000fe40003f64270 */
[----:B------:R-:W-:Y:S01]  /*4500*/  F2FP.F16.F32.PACK_AB R48, RZ, R48 ;  /* 0x00000030ff30723e */ /* 0x000fe200000000ff */
[----:B------:R-:W-:Y:S01]  /*4510*/  @P4 STG.E.U16 desc[UR36][R6.64+0x50], R46 ;  /* 0x0000502e06004986 */ /* 0x000fe2000c101524 */
[C---:B------:R-:W-:Y:S02]  /*4520*/  ISETP.GT.AND P4, PT, R0.reuse, RZ, P2 ;  /* 0x000000ff0000720c */ /* 0x040fe40001784270 */
[----:B------:R-:W-:Y:S01]  /*4530*/  F2FP.F16.F32.PACK_AB R49, RZ, R49 ;  /* 0x00000031ff31723e */ /* 0x000fe200000000ff */
[----:B------:R-:W-:Y:S01]  /*4540*/  @P5 STG.E.U16 desc[UR36][R6.64+0x52], R47 ;  /* 0x0000522f06005986 */ /* 0x000fe2000c101524 */
[----:B------:R-:W-:-:S02]  /*4550*/  ISETP.GT.AND P5, PT, R0, RZ, P3 ;  /* 0x000000ff0000720c */ /* 0x000fc40001fa4270 */
[C---:B------:R-:W-:Y:S02]  /*4560*/  ISETP.GT.AND P1, PT, R22.reuse, 0x38, PT ;  /* 0x000000381600780c */ /* 0x040fe40003f24270 */
[----:B------:R-:W-:Y:S02]  /*4570*/  ISETP.GT.AND P0, PT, R22, 0x39, PT ;  /* 0x000000391600780c */ /* 0x000fe40003f04270 */
[C---:B------:R-:W-:Y:S02]  /*4580*/  ISETP.GT.AND P3, PT, R0.reuse, 0x8, P3 ;  /* 0x000000080000780c */ /* 0x040fe40001f64270 */
[C---:B------:R-:W-:Y:S02]  /*4590*/  ISETP.GT.AND P2, PT, R0.reuse, 0x8, P2 ;  /* 0x000000080000780c */ /* 0x040fe40001744270 */
[----:B------:R-:W-:Y:S02]  /*45a0*/  F2FP.F16.F32.PACK_AB R50, RZ, R50 ;  /* 0x00000032ff32723e */ /* 0x000fe400000000ff */
[----:B------:R-:W-:Y:S01]  /*45b0*/  F2FP.F16.F32.PACK_AB R51, RZ, R51 ;  /* 0x00000033ff33723e */ /* 0x000fe200000000ff */
[----:B------:R-:W-:Y:S01]  /*45c0*/  @P5 STG.E.U16 desc[UR36][R4.64+0x60], R48 ;  /* 0x0000603004005986 */ /* 0x000fe2000c101524 */
[----:B------:R-:W-:-:S02]  /*45d0*/  ISETP.GT.AND P5, PT, R0, RZ, P0 ;  /* 0x000000ff0000720c */ /* 0x000fc400007a4270 */
[C---:B------:R-:W-:Y:S01]  /*45e0*/  ISETP.GT.AND P0, PT, R0.reuse, 0x8, P0 ;  /* 0x000000080000780c */ /* 0x040fe20000704270 */
[----:B------:R-:W-:Y:S01]  /*45f0*/  @P4 STG.E.U16 desc[UR36][R4.64+0x62], R49 ;  /* 0x0000623104004986 */ /* 0x000fe2000c101524 */
[C---:B------:R-:W-:Y:S02]  /*4600*/  ISETP.GT.AND P4, PT, R0.reuse, RZ, P1 ;  /* 0x000000ff0000720c */ /* 0x040fe40000f84270 */
[----:B------:R-:W-:Y:S01]  /*4610*/  ISETP.GT.AND P1, PT, R0, 0x8, P1 ;  /* 0x000000080000780c */ /* 0x000fe20000f24270 */
[----:B------:R-:W-:Y:S01]  /*4620*/  @P3 STG.E.U16 desc[UR36][R6.64+0x60], R50 ;  /* 0x0000603206003986 */ /* 0x000fe2000c101524 */
[----:B------:R-:W-:Y:S02]  /*4630*/  F2FP.F16.F32.PACK_AB R52, RZ, R52 ;  /* 0x00000034ff34723e */ /* 0x000fe400000000ff */
[----:B------:R-:W-:Y:S01]  /*4640*/  F2FP.F16.F32.PACK_AB R53, RZ, R53 ;  /* 0x00000035ff35723e */ /* 0x000fe200000000ff */
[----:B------:R-:W-:Y:S01]  /*4650*/  @P2 STG.E.U16 desc[UR36][R6.64+0x62], R51 ;  /* 0x0000623306002986 */ /* 0x000fe2000c101524 */
[----:B------:R-:W-:-:S02]  /*4660*/  F2FP.F16.F32.PACK_AB R54, RZ, R54 ;  /* 0x00000036ff36723e */ /* 0x000fc400000000ff */
[----:B------:R-:W-:-:S03]  /*4670*/  F2FP.F16.F32.PACK_AB R55, RZ, R55 ;  /* 0x00000037ff37723e */ /* 0x000fc600000000ff */
[----:B------:R-:W-:Y:S04]  /*4680*/  @P4 STG.E.U16 desc[UR36][R4.64+0x70], R52 ;  /* 0x0000703404004986 */ /* 0x000fe8000c101524 */
[----:B------:R0:W-:Y:S02]  /*4690*/  @P5 STG.E.U16 desc[UR36][R4.64+0x72], R53 ;  /* 0x0000723504005986 */ /* 0x0001e4000c101524 */
[----:B0-----:R-:W-:Y:S02]  /*46a0*/  @P1 IMAD.MOV.U32 R4, RZ, RZ, R6 ;  /* 0x000000ffff041224 */ /* 0x001fe400078e0006 */
[----:B------:R-:W-:-:S05]  /*46b0*/  @P1 IMAD.MOV.U32 R5, RZ, RZ, R7 ;  /* 0x000000ffff051224 */ /* 0x000fca00078e0007 */
[----:B------:R0:W-:Y:S04]  /*46c0*/  @P1 STG.E.U16 desc[UR36][R4.64+0x70], R54 ;  /* 0x0000703604001986 */ /* 0x0001e8000c101524 */
[----:B------:R0:W-:Y:S02]  /*46d0*/  @P0 STG.E.U16 desc[UR36][R6.64+0x72], R55 ;  /* 0x0000723706000986 */ /* 0x0001e4000c101524 */
.L_x_94:
[----:B------:R-:W-:Y:S05]  /*46e0*/  BSYNC B0 ;  /* 0x0000000000007941 */ /* 0x000fea0003800000 */
.L_x_32:
[----:B0-----:R-:W2:Y:S01]  /*46f0*/  LDL.64 R4, [R1] ;  /* 0x0000000001047983 */ /* 0x001ea20000100a00 */
[----:B------:R-:W-:Y:S01]  /*4700*/  ULDC.64 UR4, c[0x0][0x650] ;  /* 0x0001940000047ab9 */ /* 0x000fe20000000a00 */
[----:B------:R-:W-:Y:S02]  /*4710*/  IMAD.U32 R0, RZ, RZ, UR44 ;  /* 0x0000002cff007e24 */ /* 0x000fe4000f8e00ff */
[----:B------:R-:W-:Y:S02]  /*4720*/  IMAD.MOV.U32 R22, RZ, RZ, -0x1 ;  /* 0xffffffffff167424 */ /* 0x000fe400078e00ff */
[----:B------:R0:W-:Y:S01]  /*4730*/  SYNCS.ARRIVE.TRANS64.A1T0 RZ, [R0+UR48], RZ ;  /* 0x000000ff00ff79a7 */ /* 0x0001e20008100030 */
[----:B-----5:R-:W-:Y:S02]  /*4740*/  IMAD.MOV.U32 R18, RZ, RZ, -0x1 ;  /* 0xffffffffff127424 */ /* 0x020fe400078e00ff */
[----:B------:R-:W-:Y:S01]  /*4750*/  IMAD.MOV.U32 R19, RZ, RZ, -0x1 ;  /* 0xffffffffff137424 */ /* 0x000fe200078e00ff */
[----:B0-----:R-:W-:-:S02]  /*4760*/  PRMT R0, RZ, 0x7610, R0 ;  /* 0x00007610ff007816 */ /* 0x001fc40000000000 */
[----:B--2---:R-:W-:-:S05]  /*4770*/  LEA R16, P0, R4, R16, 0x1 ;  /* 0x0000001004107211 */ /* 0x004fca00078008ff */
[----:B------:R-:W-:Y:S01]  /*4780*/  IMAD.X R17, R66, 0x1, R17, P0 ;  /* 0x0000000142117824 */ /* 0x000fe200000e0611 */
[----:B------:R-:W-:-:S04]  /*4790*/  ISETP.GE.U32.AND P0, PT, R16, UR4, PT ;  /* 0x0000000410007c0c */ /* 0x000fc8000bf06070 */
[----:B------:R-:W-:-:S13]  /*47a0*/  ISETP.GE.U32.AND.EX P0, PT, R17, UR5, PT, P0 ;  /* 0x0000000511007c0c */ /* 0x000fda000bf06100 */
[----:B------:R-:W-:Y:S05]  /*47b0*/  @P0 BRA `(.L_x_95) ;  /* 0x00000004004c0947 */ /* 0x000fea0003800000 */
[----:B------:R-:W0:Y:S01]  /*47c0*/  LDC.64 R10, c[0x0][0x628] ;  /* 0x00018a00ff0a7b82 */ /* 0x000e220000000a00 */
[----:B------:R-:W2:Y:S01]  /*47d0*/  S2R R12, SR_CTAID.X ;  /* 0x00000000000c7919 */ /* 0x000ea20000002500 */
[----:B-1-34-:R-:W-:Y:S02]  /*47e0*/  IMAD.MOV.U32 R8, RZ, RZ, R16 ;  /* 0x000000ffff087224 */ /* 0x01afe400078e0010 */
[----:B------:R-:W-:Y:S01]  /*47f0*/  IMAD.MOV.U32 R9, RZ, RZ, R17 ;  /* 0x000000ffff097224 */ /* 0x000fe200078e0011 */
[----:B------:R-:W1:Y:S03]  /*4800*/  S2R R18, SR_CTAID.Y ;  /* 0x0000000000127919 */ /* 0x000e660000002600 */
[----:B------:R-:W3:Y:S08]  /*4810*/  LDC R0, c[0x0][0x630] ;  /* 0x00018c00ff007b82 */ /* 0x000ef00000000800 */
[----:B------:R-:W4:Y:S01]  /*4820*/  LDC.64 R14, c[0x0][0x620] ;  /* 0x00018800ff0e7b82 */ /* 0x000f220000000a00 */
[----:B0-----:R-:W-:-:S04]  /*4830*/  ISETP.NE.U32.AND P0, PT, R10, RZ, PT ;  /* 0x000000ff0a00720c */ /* 0x001fc80003f05070 */
[----:B------:R-:W-:-:S13]  /*4840*/  ISETP.NE.AND.EX P0, PT, R11, RZ, PT, P0 ;  /* 0x000000ff0b00720c */ /* 0x000fda0003f05300 */
[----:B-1234-:R-:W-:Y:S05]  /*4850*/  @!P0 BRA `(.L_x_96) ;  /* 0x0000000000288947 */ /* 0x01efea0003800000 */
[----:B------:R-:W0:Y:S02]  /*4860*/  LDC R3, c[0x0][0x634] ;  /* 0x00018d00ff037b82 */ /* 0x000e240000000800 */
[----:B0-----:R-:W-:-:S05]  /*4870*/  IADD3 R3, P0, R16, R3, RZ ;  /* 0x0000000310037210 */ /* 0x001fca0007f1e0ff */
        /* <DEDUP_REMOVED lines=8> */
.L_x_96:
[-CC-:B------:R-:W-:Y:S01]  /*4900*/  SHF.R.U64 R19, R8, R0.reuse, R9.reuse ;  /* 0x0000000008137219 */ /* 0x180fe20000001209 */
[----:B------:R-:W0:Y:S01]  /*4910*/  LDC.64 R24, c[0x0][0x640] ;  /* 0x00019000ff187b82 */ /* 0x000e220000000a00 */
[----:B------:R-:W-:Y:S01]  /*4920*/  SHF.R.U32.HI R0, RZ, R0, R9 ;  /* 0x00000000ff007219 */ /* 0x000fe20000011609 */
[----:B------:R-:W-:Y:S01]  /*4930*/  ULDC UR4, c[0x0][0x150] ;  /* 0x0000540000047ab9 */ /* 0x000fe20000000800 */
[----:B------:R-:W-:Y:S02]  /*4940*/  IADD3 R3, P0, RZ, -R19, RZ ;  /* 0x80000013ff037210 */ /* 0x000fe40007f1e0ff */
[----:B------:R-:W-:-:S03]  /*4950*/  I2FP.F32.U32 R7, R12 ;  /* 0x0000000c00077245 */ /* 0x000fc60000201000 */
[----:B------:R-:W1:Y:S01]  /*4960*/  LDC R6, c[0x0][0x618] ;  /* 0x00018600ff067b82 */ /* 0x000e620000000800 */
[----:B------:R-:W-:Y:S02]  /*4970*/  IMAD.X R5, RZ, RZ, ~R0, P0 ;  /* 0x000000ffff057224 */ /* 0x000fe400000e0e00 */
[----:B------:R-:W-:Y:S01]  /*4980*/  FMUL R7, R7, UR4 ;  /* 0x0000000407077c20 */ /* 0x000fe20008400000 */
[----:B------:R-:W-:Y:S01]  /*4990*/  ULDC UR4, c[0x0][0x154] ;  /* 0x0000550000047ab9 */ /* 0x000fe20000000800 */
[-C--:B------:R-:W-:Y:S02]  /*49a0*/  IMAD R0, R5, R14.reuse, RZ ;  /* 0x0000000e05007224 */ /* 0x080fe400078e02ff */
[C---:B------:R-:W-:Y:S01]  /*49b0*/  IMAD.WIDE.U32 R4, R3.reuse, R14, R16 ;  /* 0x0000000e03047225 */ /* 0x040fe200078e0010 */
[----:B------:R-:W2:Y:S01]  /*49c0*/  LDC R8, c[0x0][0x608] ;  /* 0x00018200ff087b82 */ /* 0x000ea20000000800 */
[----:B------:R-:W3:Y:S02]  /*49d0*/  F2I.U32.TRUNC.NTZ R7, R7 ;  /* 0x0000000700077305 */ /* 0x000ee4000020f000 */
[----:B------:R-:W-:Y:S01]  /*49e0*/  IMAD R3, R3, R15, R0 ;  /* 0x0000000f03037224 */ /* 0x000fe200078e0200 */
[----:B------:R-:W-:-:S03]  /*49f0*/  I2FP.F32.U32 R0, R18 ;  /* 0x0000001200007245 */ /* 0x000fc60000201000 */
[----:B------:R-:W-:Y:S01]  /*4a00*/  IMAD.IADD R3, R5, 0x1, R3 ;  /* 0x0000000105037824 */ /* 0x000fe200078e0203 */
[----:B------:R-:W4:Y:S01]  /*4a10*/  LDC R11, c[0x0][0x658] ;  /* 0x00019600ff0b7b82 */ /* 0x000f220000000800 */
[----:B0-----:R-:W-:-:S04]  /*4a20*/  ISETP.NE.U32.AND P0, PT, R24, RZ, PT ;  /* 0x000000ff1800720c */ /* 0x001fc80003f05070 */
[----:B------:R-:W-:-:S03]  /*4a30*/  ISETP.NE.AND.EX P0, PT, R25, RZ, PT, P0 ;  /* 0x000000ff1900720c */ /* 0x000fc60003f05300 */
[----:B------:R-:W0:Y:S01]  /*4a40*/  LDC R9, c[0x0][0x144] ;  /* 0x00005100ff097b82 */ /* 0x000e220000000800 */
[-C--:B-1----:R-:W-:Y:S01]  /*4a50*/  SHF.R.U64 R10, R4, R6.reuse, R3 ;  /* 0x00000006040a7219 */ /* 0x082fe20000001203 */
[----:B---3--:R-:W-:Y:S01]  /*4a60*/  IMAD.MOV R7, RZ, RZ, -R7 ;  /* 0x000000ffff077224 */ /* 0x008fe200078e0a07 */
[----:B------:R-:W-:Y:S01]  /*4a70*/  SHF.R.U32.HI R3, RZ, R6, R3 ;  /* 0x00000006ff037219 */ /* 0x000fe20000011603 */
[----:B------:R-:W-:-:S04]  /*4a80*/  FMUL R6, R0, UR4 ;  /* 0x0000000400067c20 */ /* 0x000fc80008400000 */
[----:B------:R-:W1:Y:S01]  /*4a90*/  LDC R21, c[0x0][0x148] ;  /* 0x00005200ff157b82 */ /* 0x000e620000000800 */
[----:B------:R3:W0:Y:S01]  /*4aa0*/  F2I.U32.TRUNC.NTZ R14, R6 ;  /* 0x00000006000e7305 */ /* 0x000622000020f000 */
[-CC-:B--2---:R-:W-:Y:S02]  /*4ab0*/  SHF.R.U64 R13, R10, R8.reuse, R3.reuse ;  /* 0x000000080a0d7219 */ /* 0x184fe40000001203 */
[----:B------:R-:W-:-:S04]  /*4ac0*/  SHF.R.U32.HI R0, RZ, R8, R3 ;  /* 0x00000008ff007219 */ /* 0x000fc80000011603 */
[----:B------:R-:W2:Y:S01]  /*4ad0*/  LDC R20, c[0x0][0x648] ;  /* 0x00019200ff147b82 */ /* 0x000ea20000000800 */
[-CC-:B----4-:R-:W-:Y:S02]  /*4ae0*/  SHF.R.U64 R15, R13, R11.reuse, R0.reuse ;  /* 0x0000000b0d0f7219 */ /* 0x190fe40000001200 */
[----:B------:R-:W-:-:S03]  /*4af0*/  SHF.R.U32.HI R5, RZ, R11, R0 ;  /* 0x0000000bff057219 */ /* 0x000fc60000011600 */
[----:B------:R-:W-:Y:S02]  /*4b00*/  IMAD.MOV.U32 R4, RZ, RZ, R15 ;  /* 0x000000ffff047224 */ /* 0x000fe400078e000f */
[----:B------:R-:W4:Y:S01]  /*4b10*/  LDC R26, c[0x0][0x638] ;  /* 0x00018e00ff1a7b82 */ /* 0x000f220000000800 */
[----:B0-----:R-:W-:-:S07]  /*4b20*/  IMAD R22, R9, R7, R12 ;  /* 0x0000000709167224 */ /* 0x001fce00078e020c */
[----:B------:R-:W0:Y:S08]  /*4b30*/  LDC R27, c[0x0][0x610] ;  /* 0x00018400ff1b7b82 */ /* 0x000e300000000800 */
[----:B------:R-:W0:Y:S01]  /*4b40*/  LDC R28, c[0x0][0x600] ;  /* 0x00018000ff1c7b82 */ /* 0x000e220000000800 */
[----:B-123--:R-:W-:Y:S05]  /*4b50*/  @!P0 BRA `(.L_x_97) ;  /* 0x0000000000288947 */ /* 0x00efea0003800000 */
[----:B------:R-:W1:Y:S02]  /*4b60*/  LDC R0, c[0x0][0x64c] ;  /* 0x00019300ff007b82 */ /* 0x000e640000000800 */
[----:B-1----:R-:W-:-:S05]  /*4b70*/  IADD3 R3, P0, R15, R0, RZ ;  /* 0x000000000f037210 */ /* 0x002fca0007f1e0ff */
        /* <DEDUP_REMOVED lines=8> */
.L_x_97:
[----:B------:R-:W-:Y:S01]  /*4c00*/  ISETP.NE.AND P0, PT, R2, 0x1, PT ;  /* 0x000000010200780c */ /* 0x000fe20003f05270 */
[----:B------:R-:W-:Y:S01]  /*4c10*/  IMAD.MOV R14, RZ, RZ, -R14 ;  /* 0x000000ffff0e7224 */ /* 0x000fe200078e0a0e */
[----:B------:R-:W-:Y:S02]  /*4c20*/  SHF.R.U64 R0, R4, R20, R5 ;  /* 0x0000001404007219 */ /* 0x000fe40000001205 */
[----:B------:R-:W-:Y:S02]  /*4c30*/  LOP3.LUT R3, R13, R68, RZ, 0xc0, !PT ;  /* 0x000000440d037212 */ /* 0x000fe400078ec0ff */
[----:B------:R-:W-:Y:S01]  /*4c40*/  LOP3.LUT R5, R10, R67, RZ, 0xc0, !PT ;  /* 0x000000430a057212 */ /* 0x000fe200078ec0ff */
[----:B------:R-:W-:Y:S02]  /*4c50*/  IMAD.MOV R4, RZ, RZ, -R0 ;  /* 0x000000ffff047224 */ /* 0x000fe400078e0a00 */
[----:B------:R-:W-:Y:S02]  /*4c60*/  IMAD R3, R64, R0, R3 ;  /* 0x0000000040037224 */ /* 0x000fe400078e0203 */
[----:B----4-:R-:W-:-:S02]  /*4c70*/  IMAD R0, R4, R26, R15 ;  /* 0x0000001a04007224 */ /* 0x010fc400078e020f */
[----:B------:R-:W-:Y:S02]  /*4c80*/  @P0 IMAD R22, R21, R14, R18 ;  /* 0x0000000e15160224 */ /* 0x000fe400078e0212 */
[----:B------:R-:W-:Y:S02]  /*4c90*/  IMAD.MOV.U32 R4, RZ, RZ, 0x1 ;  /* 0x00000001ff047424 */ /* 0x000fe400078e00ff */
[----:B0-----:R-:W-:Y:S02]  /*4ca0*/  IMAD R22, R3, R27, R22 ;  /* 0x0000001b03167224 */ /* 0x001fe400078e0216 */
[----:B------:R-:W-:Y:S01]  /*4cb0*/  IMAD R3, R0, R28, R5 ;  /* 0x0000001c00037224 */ /* 0x000fe200078e0205 */
[----:B------:R-:W-:-:S04]  /*4cc0*/  PRMT R0, R4, 0x7610, R0 ;  /* 0x0000761004007816 */ /* 0x000fc80000000000 */
[----:B------:R-:W-:Y:S02]  /*4cd0*/  SEL R18, R3, R22, !P0 ;  /* 0x0000001603127207 */ /* 0x000fe40004000000 */
[----:B------:R-:W-:-:S07]  /*4ce0*/  SEL R22, R22, R3, !P0 ;  /* 0x0000000316167207 */ /* 0x000fce0004000000 */
.L_x_95:
[----:B------:R-:W-:Y:S01]  /*4cf0*/  UIMAD.WIDE.U32 UR4, UR38, 0x24924925, URZ ;  /* 0x24924925260478a5 */ /* 0x000fe2000f8e003f */
[----:B------:R-:W-:Y:S02]  /*4d00*/  LOP3.LUT P0, RZ, R0, 0xff, RZ, 0xc0, !PT ;  /* 0x000000ff00ff7812 */ /* 0x000fe4000780c0ff */
[----:B------:R-:W-:Y:S01]  /*4d10*/  LOP3.LUT R73, R73, 0x1, RZ, 0x3c, !PT ;  /* 0x0000000149497812 */ /* 0x000fe200078e3cff */
[----:B------:R-:W-:-:S04]  /*4d20*/  UIADD3 UR4, UR38, -UR5, URZ ;  /* 0x8000000526047290 */ /* 0x000fc8000fffe03f */
[----:B------:R-:W-:-:S04]  /*4d30*/  ULEA.HI UR4, UR4, UR5, URZ, 0x1f ;  /* 0x0000000504047291 */ /* 0x000fc8000f8ff83f */
[----:B------:R-:W-:-:S04]  /*4d40*/  USHF.R.U32.HI UR4, URZ, 0x2, UR4 ;  /* 0x000000023f047899 */ /* 0x000fc80008011604 */
[----:B------:R-:W-:Y:S01]  /*4d50*/  UIMAD UR38, UR4, -0x7, UR38 ;  /* 0xfffffff9042678a4 */ /* 0x000fe2000f8e0226 */
[----:B------:R-:W-:Y:S11]  /*4d60*/  @P0 BRA `(.L_x_98) ;  /* 0xffffffc8002c0947 */ /* 0x000ff6000383ffff */
[----:B------:R-:W-:Y:S05]  /*4d70*/  EXIT ;  /* 0x000000000000794d */ /* 0x000fea0003800000 */
.L_x_13:
[----:B------:R-:W-:-:S08]  /*4d80*/  ISETP.NE.AND P0, PT, R14, RZ, PT ;  /* 0x000000ff0e00720c */ /* 0x000fd00003f05270 */
[----:B0-----:R-:W0:-:S00]  /*4d90*/  USETMAXREG.DEALLOC.CTAPOOL 0x28 ;  /* 0x00000028000079c8 */ /* 0x001e0000080e0500 */
[----:B------:R-:W-:Y:S05]  /*4da0*/  @P0 EXIT ;  /* 0x000000000000094d */ /* 0x000fea0003800000 */
[----:B0-----:R-:W-:Y:S01]  /*4db0*/  LOP3.LUT P0, RZ, R3, 0xff, RZ, 0xc0, !PT ;  /* 0x000000ff03ff7812 */ /* 0x001fe2000780c0ff */
[----:B------:R-:W-:Y:S02]  /*4dc0*/  IMAD.MOV.U32 R3, RZ, RZ, 0x1 ;  /* 0x00000001ff037424 */ /* 0x000fe400078e00ff */
[----:B------:R-:W-:-:S10]  /*4dd0*/  IMAD.MOV.U32 R8, RZ, RZ, RZ ;  /* 0x000000ffff087224 */ /* 0x000fd400078e00ff */
[----:B------:R-:W-:Y:S05]  /*4de0*/  @!P0 BRA `(.L_x_99) ;  /* 0x0000000c003c8947 */ /* 0x000fea0003800000 */
[----:B------:R-:W-:Y:S01]  /*4df0*/  LOP3.LUT P0, RZ, R4, 0x1f, RZ, 0xc0, !PT ;  /* 0x0000001f04ff7812 */ /* 0x000fe2000780c0ff */
[----:B------:R-:W-:Y:S01]  /*4e00*/  ULDC UR5, c[0x0][0x658] ;  /* 0x0001960000057ab9 */ /* 0x000fe20000000800 */
[----:B------:R-:W-:Y:S01]  /*4e10*/  UMOV UR6, 0xffffffff ;  /* 0xffffffff00067882 */ /* 0x000fe20000000000 */
[----:B------:R-:W-:Y:S01]  /*4e20*/  BSSY B0, `(.L_x_99) ;  /* 0x00000cb000007945 */ /* 0x000fe20003800000 */
[----:B------:R-:W-:Y:S01]  /*4e30*/  USHF.L.U32 UR6, UR6, UR5, URZ ;  /* 0x0000000506067299 */ /* 0x000fe2000800063f */
[C---:B------:R-:W-:Y:S01]  /*4e40*/  ISETP.NE.AND P2, PT, R5.reuse, RZ, PT ;  /* 0x000000ff0500720c */ /* 0x040fe20003f45270 */
[----:B------:R-:W-:Y:S01]  /*4e50*/  UMOV UR7, 0x1 ;  /* 0x0000000100077882 */ /* 0x000fe20000000000 */
[----:B------:R-:W-:Y:S01]  /*4e60*/  ISETP.NE.OR P0, PT, R5, RZ, !P0 ;  /* 0x000000ff0500720c */ /* 0x000fe20004705670 */
[----:B------:R-:W-:Y:S01]  /*4e70*/  IMAD.MOV.U32 R10, RZ, RZ, 0x1 ;  /* 0x00000001ff0a7424 */ /* 0x000fe200078e00ff */
[----:B------:R-:W-:Y:S01]  /*4e80*/  LOP3.LUT R9, R23, 0x2, RZ, 0xfc, !PT ;  /* 0x0000000217097812 */ /* 0x000fe200078efcff */
[----:B------:R-:W-:Y:S01]  /*4e90*/  IMAD.MOV.U32 R3, RZ, RZ, 0x1 ;  /* 0x00000001ff037424 */ /* 0x000fe200078e00ff */
[----:B------:R-:W-:Y:S01]  /*4ea0*/  ULDC UR4, c[0x0][0x600] ;  /* 0x0001800000047ab9 */ /* 0x000fe20000000800 */
[----:B------:R-:W-:Y:S01]  /*4eb0*/  IMAD.MOV.U32 R8, RZ, RZ, RZ ;  /* 0x000000ffff087224 */ /* 0x000fe200078e00ff */
[----:B------:R-:W-:-:S02]  /*4ec0*/  USHF.L.U32 UR13, UR7, UR5, URZ ;  /* 0x00000005070d7299 */ /* 0x000fc4000800063f */
[----:B------:R-:W-:Y:S02]  /*4ed0*/  UIADD3 UR21, UR40, 0x1, URZ ;  /* 0x0000000128157890 */ /* 0x000fe4000fffe03f */
[----:B------:R-:W-:Y:S02]  /*4ee0*/  UIADD3 UR4, UR4, -0x1, URZ ;  /* 0xffffffff04047890 */ /* 0x000fe4000fffe03f */
[----:B------:R-:W-:Y:S01]  /*4ef0*/  ULOP3.LUT UR5, URZ, UR6, URZ, 0x33, !UPT ;  /* 0x000000063f057292 */ /* 0x000fe2000f8e333f */
[----:B------:R-:W-:-:S11]  /*4f00*/  ULDC.64 UR22, c[0x0][0x198] ;  /* 0x0000660000167ab9 */ /* 0x000fd60000000a00 */
.L_x_111:
[----:B------:R-:W-:-:S03]  /*4f10*/  UMOV UR6, 0xffffffff ;  /* 0xffffffff00067882 */ /* 0x000fc60000000000 */
[----:B------:R-:W-:Y:S05]  /*4f20*/  BRA.DIV UR6, `(.L_x_100) ;  /* 0x0000001206747947 */ /* 0x000fea000b800000 */
[----:B------:R-:W-:-:S13]  /*4f30*/  ELECT P6, URZ, PT ;  /* 0x00000000003f782f */ /* 0x000fda00038c0000 */
.L_x_127:
[----:B------:R-:W0:Y:S01]  /*4f40*/  LDC R4, c[0x0][0x28c] ;  /* 0x0000a300ff047b82 */ /* 0x000e220000000800 */
[----:B------:R-:W-:Y:S01]  /*4f50*/  BSSY B1, `(.L_x_101) ;  /* 0x0000041000017945 */ /* 0x000fe20003800000 */
[----:B0-----:R-:W-:-:S13]  /*4f60*/  ISETP.LT.OR P6, PT, R4, 0x1, !P6 ;  /* 0x000000010400780c */ /* 0x001fda00077c1670 */
[----:B------:R-:W-:Y:S05]  /*4f70*/  @P6 BRA `(.L_x_102) ;  /* 0x0000000000f86947 */ /* 0x000fea0003800000 */
[----:B------:R-:W-:Y:S02]  /*4f80*/  IMAD.SHL.U32 R22, R22, 0x40, RZ ;  /* 0x0000004016167824 */ /* 0x000fe400078e00ff */
[----:B------:R-:W-:Y:S02]  /*4f90*/  IMAD.SHL.U32 R18, R18, 0x40, RZ ;  /* 0x0000004012127824 */ /* 0x000fe400078e00ff */
[----:B------:R-:W-:Y:S02]  /*4fa0*/  IMAD.MOV.U32 R13, RZ, RZ, RZ ;  /* 0x000000ffff0d7224 */ /* 0x000fe400078e00ff */
[----:B------:R-:W-:Y:S02]  /*4fb0*/  IMAD.U32 R14, RZ, RZ, UR21 ;  /* 0x00000015ff0e7e24 */ /* 0x000fe4000f8e00ff */
[----:B------:R-:W-:Y:S02]  /*4fc0*/  IMAD.MOV.U32 R4, RZ, RZ, R3 ;  /* 0x000000ffff047224 */ /* 0x000fe400078e0003 */
[----:B------:R-:W-:-:S07]  /*4fd0*/  IMAD.MOV.U32 R5, RZ, RZ, R8 ;  /* 0x000000ffff057224 */ /* 0x000fce00078e0008 */
.L_x_106:
[----:B------:R-:W0:Y:S01]  /*4fe0*/  S2R R7, SR_CgaCtaId ;  /* 0x0000000000077919 */ /* 0x000e220000008800 */
[----:B------:R-:W-:-:S04]  /*4ff0*/  MOV R6, 0x400 ;  /* 0x0000040000067802 */ /* 0x000fc80000000f00 */
[----:B0-----:R-:W-:Y:S02]  /*5000*/  LEA R12, R7, R6, 0x18 ;  /* 0x00000006070c7211 */ /* 0x001fe400078ec0ff */
[----:B------:R-:W-:Y:S01]  /*5010*/  SHF.L.U32 R6, R4, 0x1f, RZ ;  /* 0x0000001f04067819 */ /* 0x000fe200000006ff */
[----:B------:R-:W0:Y:S02]  /*5020*/  @!P2 LDC R7, c[0x0][0x500] ;  /* 0x00014000ff07ab82 */ /* 0x000e240000000800 */
[----:B------:R-:W-:-:S04]  /*5030*/  IMAD R11, R5, 0x8, R12 ;  /* 0x00000008050b7824 */ /* 0x000fc800078e020c */
[----:B------:R-:W1:Y:S02]  /*5040*/  SYNCS.PHASECHK.TRANS64.TRYWAIT P1, [R11+URZ+0x38], R6 ;  /* 0x000038060b0075a7 */ /* 0x000e64000802017f */
[----:B-1----:R-:W-:Y:S05]  /*5050*/  @!P1 BRA `(.L_x_103) ;  /* 0x0000001000489947 */ /* 0x002fea0003800000 */
.L_x_128:
[----:B-1----:R-:W-:Y:S01]  /*5060*/  PRMT R6, R9, 0x9910, RZ ;  /* 0x0000991009067816 */ /* 0x002fe200000000ff */
[----:B0-----:R0:W-:Y:S03]  /*5070*/  @!P2 SYNCS.ARRIVE.TRANS64 RZ, [R11+URZ], R7 ;  /* 0x000000070bffa9a7 */ /* 0x0011e6000800003f */
[----:B------:R-:W-:-:S13]  /*5080*/  ISETP.NE.AND P1, PT, R6, 0x2, PT ;  /* 0x000000020600780c */ /* 0x000fda0003f25270 */
[----:B0-----:R-:W-:Y:S05]  /*5090*/  @P1 BRA `(.L_x_104) ;  /* 0x0000000000041947 */ /* 0x001fea0003800000 */
[----:B------:R-:W-:Y:S01]  /*50a0*/  BPT.TRAP 0x1 ;  /* 0x000000040000795c */ /* 0x000fe20000300000 */
.L_x_104:
[----:B------:R-:W-:Y:S05]  /*50b0*/  @P0 BRA `(.L_x_105) ;  /* 0x0000000000040947 */ /* 0x000fea0003800000 */
[----:B------:R-:W-:Y:S01]  /*50c0*/  BPT.TRAP 0x1 ;  /* 0x000000040000795c */ /* 0x000fe20000300000 */
.L_x_105:
[----:B------:R-:W-:Y:S01]  /*50d0*/  IMAD R12, R5, 0x4000, R12 ;  /* 0x00004000050c7824 */ /* 0x000fe200078e020c */
[----:B------:R-:W-:Y:S01]  /*50e0*/  R2UR UR34, R13 ;  /* 0x000000000d2272ca */ /* 0x000fe200000e0000 */
[----:B------:R-:W-:Y:S01]  /*50f0*/  VIADD R14, R14, 0xffffffff ;  /* 0xffffffff0e0e7836 */ /* 0x000fe20000000000 */
[----:B------:R-:W-:Y:S01]  /*5100*/  R2UR UR33, R11 ;  /* 0x000000000b2172ca */ /* 0x000fe200000e0000 */
[----:B------:R-:W-:Y:S01]  /*5110*/  UIADD3 UR6, UP0, UR22, 0xf0, URZ ;  /* 0x000000f016067890 */ /* 0x000fe2000ff1e03f */
[----:B------:R-:W-:Y:S01]  /*5120*/  R2UR UR8, R12 ;  /* 0x000000000c0872ca */ /* 0x000fe200000e0000 */
[----:B------:R-:W-:Y:S01]  /*5130*/  UIADD3 UR30, UP1, UR22, 0x1f0, URZ ;  /* 0x000001f0161e7890 */ /* 0x000fe2000ff3e03f */
[----:B------:R-:W-:Y:S01]  /*5140*/  R2UR UR35, R22 ;  /* 0x00000000162372ca */ /* 0x000fe200000e0000 */
[----:B------:R-:W-:Y:S01]  /*5150*/  UIADD3.X UR7, URZ, UR23, URZ, UP0, !UPT ;  /* 0x000000173f077290 */ /* 0x000fe200087fe43f */
[----:B------:R-:W-:Y:S01]  /*5160*/  R2UR UR36, R19 ;  /* 0x00000000132472ca */ /* 0x000fe200000e0000 */
[----:B------:R-:W-:Y:S01]  /*5170*/  UIADD3.X UR31, URZ, UR23, URZ, UP1, !UPT ;  /* 0x000000173f1f7290 */ /* 0x000fe20008ffe43f */
[----:B------:R-:W-:Y:S01]  /*5180*/  R2UR UR19, R18 ;  /* 0x00000000121372ca */ /* 0x000fe200000e0000 */
[----:B------:R-:W-:Y:S01]  /*5190*/  VIADD R5, R5, 0x1 ;  /* 0x0000000105057836 */ /* 0x000fe20000000000 */
[----:B------:R-:W-:Y:S01]  /*51a0*/  ISETP.GT.AND P3, PT, R14, 0x1, PT ;  /* 0x000000010e00780c */ /* 0x000fe20003f64270 */
[----:B------:R-:W-:Y:S01]  /*51b0*/  UIADD3 UR26, UR34, 0x40, URZ ;  /* 0x00000040221a7890 */ /* 0x000fe2000fffe03f */
[----:B------:R-:W-:Y:S01]  /*51c0*/  VIADD R13, R13, 0x80 ;  /* 0x000000800d0d7836 */ /* 0x000fe20000000000 */
[----:B------:R-:W-:Y:S01]  /*51d0*/  UMOV UR14, 0x0 ;  /* 0x00000000000e7882 */ /* 0x000fe20000000000 */
[----:B------:R-:W-:Y:S01]  /*51e0*/  UMOV UR15, 0x10000000 ;  /* 0x10000000000f7882 */ /* 0x000fe20000000000 */
[----:B------:R-:W-:Y:S01]  /*51f0*/  UIADD3 UR32, UR8, 0x180, URZ ;  /* 0x0000018008207890 */ /* 0x000fe2000fffe03f */
[----:B------:R-:W-:Y:S01]  /*5200*/  ISETP.NE.AND P1, PT, R5, 0x7, PT ;  /* 0x000000070500780c */ /* 0x000fe20003f25270 */
[----:B------:R-:W-:-:S02]  /*5210*/  UIADD3 UR24, UR8, 0x2180, URZ ;  /* 0x0000218008187890 */ /* 0x000fc4000fffe03f */
[----:B------:R-:W-:Y:S01]  /*5220*/  UIADD3 UR16, UR8, 0x1c180, URZ ;  /* 0x0001c18008107890 */ /* 0x000fe2000fffe03f */
[----:B------:R-:W-:Y:S01]  /*5230*/  SEL R7, RZ, 0x1, P1 ;  /* 0x00000001ff077807 */ /* 0x000fe20000800000 */
[----:B------:R-:W-:Y:S01]  /*5240*/  UIADD3 UR8, UR8, 0x1e180, URZ ;  /* 0x0001e18008087890 */ /* 0x000fe2000fffe03f */
[----:B------:R-:W-:Y:S01]  /*5250*/  SEL R5, R5, RZ, P1 ;  /* 0x000000ff05057207 */ /* 0x000fe20000800000 */
[----:B------:R-:W-:Y:S01]  /*5260*/  UMOV UR25, UR33 ;  /* 0x0000002100197c82 */ /* 0x000fe20008000000 */
[----:B------:R-:W-:Y:S01]  /*5270*/  UMOV UR27, UR35 ;  /* 0x00000023001b7c82 */ /* 0x000fe20008000000 */
[----:B------:R-:W-:Y:S01]  /*5280*/  UMOV UR28, UR36 ;  /* 0x00000024001c7c82 */ /* 0x000fe20008000000 */
[----:B------:R-:W-:Y:S01]  /*5290*/  UMOV UR17, UR33 ;  /* 0x0000002100117c82 */ /* 0x000fe20008000000 */
[----:B------:R-:W-:Y:S01]  /*52a0*/  UMOV UR18, UR34 ;  /* 0x0000002200127c82 */ /* 0x000fe20008000000 */
[----:B------:R-:W-:Y:S01]  /*52b0*/  UMOV UR20, UR36 ;  /* 0x0000002400147c82 */ /* 0x000fe20008000000 */
[----:B------:R0:W-:Y:S01]  /*52c0*/  UTMALDG.3D [UR32], [UR6], desc[UR14] ;  /* 0x00000e20060075b4 */ /* 0x0001e20008011000 */
[----:B------:R-:W-:Y:S01]  /*52d0*/  UMOV UR9, UR33 ;  /* 0x0000002100097c82 */ /* 0x000fe20008000000 */
[----:B------:R-:W-:Y:S01]  /*52e0*/  UMOV UR11, UR19 ;  /* 0x00000013000b7c82 */ /* 0x000fe20008000000 */
[----:B------:R-:W-:Y:S01]  /*52f0*/  UMOV UR12, UR36 ;  /* 0x00000024000c7c82 */ /* 0x000fe20008000000 */
[----:B------:R-:W-:Y:S01]  /*5300*/  UMOV UR10, UR26 ;  /* 0x0000001a000a7c82 */ /* 0x000fe20008000000 */
[----:B------:R-:W-:Y:S01]  /*5310*/  LOP3.LUT R4, R4, R7, RZ, 0x3c, !PT ;  /* 0x0000000704047212 */ /* 0x000fe200078e3cff */
[----:B------:R0:W-:Y:S01]  /*5320*/  UTMALDG.3D [UR24], [UR6], desc[UR14] ;  /* 0x00000e18060075b4 */ /* 0x0001e20008011000 */
[----:B------:R0:W-:Y:S01]  /*5330*/  UTMALDG.3D [UR16], [UR30], desc[UR14] ;  /* 0x00000e101e0075b4 */ /* 0x0001e20008011000 */
[----:B------:R0:W-:Y:S02]  /*5340*/  UTMALDG.3D [UR8], [UR30], desc[UR14] ;  /* 0x00000e081e0075b4 */ /* 0x0001e40008011000 */
[----:B0-----:R-:W-:Y:S05]  /*5350*/  @P3 BRA `(.L_x_106) ;  /* 0xfffffffc00203947 */ /* 0x001fea000383ffff */
.L_x_102:
[----:B------:R-:W-:Y:S05]  /*5360*/  BSYNC B1 ;  /* 0x0000000000017941 */ /* 0x000fea0003800000 */
.L_x_101:
[----:B------:R-:W2:Y:S01]  /*5370*/  LDL.64 R20, [R1] ;  /* 0x0000000001147983 */ /* 0x000ea20000100a00 */
[----:B------:R-:W-:Y:S01]  /*5380*/  LOP3.LUT P4, RZ, R10, 0xff, RZ, 0xc0, !PT ;  /* 0x000000ff0aff7812 */ /* 0x000fe2000788c0ff */
[----:B------:R-:W-:Y:S01]  /*5390*/  VIADD R11, R8, UR40 ;  /* 0x00000028080b7c36 */ /* 0x000fe20008000000 */
[----:B------:R-:W-:Y:S01]  /*53a0*/  ULDC.64 UR6, c[0x0][0x650] ;  /* 0x0001940000067ab9 */ /* 0x000fe20000000a00 */
[----:B------:R-:W-:Y:S01]  /*53b0*/  IMAD.U32 R8, RZ, RZ, UR40 ;  /* 0x00000028ff087e24 */ /* 0x000fe2000f8e00ff */
[----:B------:R-:W-:Y:S01]  /*53c0*/  UISETP.GE.U32.AND UP0, UPT, UR40, 0x7, UPT ;  /* 0x000000072800788c */ /* 0x000fe2000bf06070 */
[C---:B------:R-:W-:Y:S01]  /*53d0*/  IMAD.WIDE.U32 R4, R11.reuse, 0x24924925, RZ ;  /* 0x249249250b047825 */ /* 0x040fe200078e00ff */
[----:B------:R-:W-:Y:S01]  /*53e0*/  ISETP.GT.U32.AND P1, PT, R11, 0x6, PT ;  /* 0x000000060b00780c */ /* 0x000fe20003f24070 */
[----:B------:R-:W-:Y:S01]  /*53f0*/  BSSY B1, `(.L_x_107) ;  /* 0x000006b000017945 */ /* 0x000fe20003800000 */
[----:B------:R-:W-:Y:S01]  /*5400*/  PRMT R10, RZ, 0x7610, R10 ;  /* 0x00007610ff0a7816 */ /* 0x000fe2000000000a */
[----:B------:R-:W-:Y:S01]  /*5410*/  IMAD.MOV.U32 R22, RZ, RZ, -0x1 ;  /* 0xffffffffff167424 */ /* 0x000fe200078e00ff */
[----:B------:R-:W-:Y:S01]  /*5420*/  ISETP.LT.U32.AND P1, PT, R8, 0x7, P1 ;  /* 0x000000070800780c */ /* 0x000fe20000f21070 */
[----:B------:R-:W-:Y:S01]  /*5430*/  IMAD.MOV.U32 R18, RZ, RZ, -0x1 ;  /* 0xffffffffff127424 */ /* 0x000fe200078e00ff */
[----:B------:R-:W-:Y:S01]  /*5440*/  PLOP3.LUT P3, PT, PT, PT, UP0, 0x80, 0x0 ;  /* 0x000000000000781c */ /* 0x000fe20003f6f008 */
[----:B------:R-:W0:Y:S01]  /*5450*/  @P4 S2R R7, SR_CgaCtaId ;  /* 0x0000000000074919 */ /* 0x000e220000008800 */
[----:B------:R-:W-:Y:S01]  /*5460*/  SEL R4, RZ, 0x1, !P1 ;  /* 0x00000001ff047807 */ /* 0x000fe20004800000 */
[----:B------:R-:W-:Y:S01]  /*5470*/  IMAD.MOV.U32 R19, RZ, RZ, -0x1 ;  /* 0xffffffffff137424 */ /* 0x000fe200078e00ff */
[----:B------:R-:W-:-:S02]  /*5480*/  @P4 MOV R6, 0x400 ;  /* 0x0000040000064802 */ /* 0x000fc40000000f00 */
[----:B------:R-:W-:Y:S02]  /*5490*/  LOP3.LUT R3, R3, R4, RZ, 0x3c, !PT ;  /* 0x0000000403037212 */ /* 0x000fe400078e3cff */
[----:B------:R-:W-:Y:S02]  /*54a0*/  PRMT R4, RZ, 0x7610, R4 ;  /* 0x00007610ff047816 */ /* 0x000fe40000000004 */
[----:B0-----:R-:W-:Y:S01]  /*54b0*/  @P4 LEA R6, R7, R6, 0x18 ;  /* 0x0000000607064211 */ /* 0x001fe200078ec0ff */
[----:B------:R-:W-:-:S03]  /*54c0*/  IMAD.IADD R7, R11, 0x1, -R5 ;  /* 0x000000010b077824 */ /* 0x000fc600078e0a05 */
[----:B------:R0:W-:Y:S02]  /*54d0*/  @P4 SYNCS.ARRIVE.TRANS64.A1T0 RZ, [R6+URZ+0xa8], RZ ;  /* 0x0000a8ff06ff49a7 */ /* 0x0001e4000810003f */
[----:B------:R-:W-:-:S04]  /*54e0*/  LEA.HI R7, R7, R5, RZ, 0x1f ;  /* 0x0000000507077211 */ /* 0x000fc800078ff8ff */
[----:B------:R-:W-:-:S04]  /*54f0*/  SHF.R.U32.HI R8, RZ, 0x2, R7 ;  /* 0x00000002ff087819 */ /* 0x000fc80000011607 */
[----:B------:R-:W-:Y:S01]  /*5500*/  @P3 LOP3.LUT R3, R3, 0x1, R8, 0x78, !PT ;  /* 0x0000000103033812 */ /* 0x000fe200078e7808 */
[----:B------:R-:W-:Y:S01]  /*5510*/  IMAD R8, R8, -0x7, R11 ;  /* 0xfffffff908087824 */ /* 0x000fe200078e020b */
[----:B--2---:R-:W-:-:S05]  /*5520*/  IADD3 R16, P1, R16, R20, RZ ;  /* 0x0000001410107210 */ /* 0x004fca0007f3e0ff */
[----:B------:R-:W-:Y:S01]  /*5530*/  IMAD.X R17, R17, 0x1, R0, P1 ;  /* 0x0000000111117824 */ /* 0x000fe200008e0600 */
[----:B------:R-:W-:-:S04]  /*5540*/  ISETP.GE.U32.AND P1, PT, R16, UR6, PT ;  /* 0x0000000610007c0c */ /* 0x000fc8000bf26070 */
[----:B------:R-:W-:-:S13]  /*5550*/  ISETP.GE.U32.AND.EX P1, PT, R17, UR7, PT, P1 ;  /* 0x0000000711007c0c */ /* 0x000fda000bf26110 */
[----:B0-----:R-:W-:Y:S05]  /*5560*/  @P1 BRA `(.L_x_108) ;  /* 0x00000004004c1947 */ /* 0x001fea0003800000 */
[----:B------:R-:W0:Y:S01]  /*5570*/  S2R R12, SR_CTAID.X ;  /* 0x00000000000c7919 */ /* 0x000e220000002500 */
[----:B------:R-:W-:Y:S01]  /*5580*/  ULDC.64 UR6, c[0x0][0x628] ;  /* 0x00018a0000067ab9 */ /* 0x000fe20000000a00 */
[----:B------:R-:W1:Y:S01]  /*5590*/  LDC R13, c[0x0][0x144] ;  /* 0x00005100ff0d7b82 */ /* 0x000e620000000800 */
[----:B------:R-:W-:Y:S01]  /*55a0*/  ISETP.NE.U32.AND P1, PT, RZ, UR6, PT ;  /* 0x00000006ff007c0c */ /* 0x000fe2000bf25070 */
[----:B------:R-:W2:Y:S01]  /*55b0*/  S2R R11, SR_CTAID.Y ;  /* 0x00000000000b7919 */ /* 0x000ea20000002600 */
[----:B------:R-:W-:Y:S01]  /*55c0*/  ULDC UR8, c[0x0][0x150] ;  /* 0x0000540000087ab9 */ /* 0x000fe20000000800 */
[----:B------:R-:W-:Y:S01]  /*55d0*/  ULDC UR9, c[0x0][0x630] ;  /* 0x00018c0000097ab9 */ /* 0x000fe20000000800 */
[----:B------:R-:W-:Y:S01]  /*55e0*/  ISETP.NE.AND.EX P1, PT, RZ, UR7, PT, P1 ;  /* 0x00000007ff007c0c */ /* 0x000fe2000bf25310 */
[----:B------:R-:W-:Y:S01]  /*55f0*/  IMAD.MOV.U32 R4, RZ, RZ, R16 ;  /* 0x000000ffff047224 */ /* 0x000fe200078e0010 */
[----:B0-----:R-:W-:-:S05]  /*5600*/  I2FP.F32.U32 R5, R12 ;  /* 0x0000000c00057245 */ /* 0x001fca0000201000 */
[----:B------:R-:W-:Y:S01]  /*5610*/  FMUL R14, R5, UR8 ;  /* 0x00000008050e7c20 */ /* 0x000fe20008400000 */
[----:B------:R-:W-:-:S05]  /*5620*/  IMAD.MOV.U32 R5, RZ, RZ, R17 ;  /* 0x000000ffff057224 */ /* 0x000fca00078e0011 */
[----:B--2---:R-:W-:Y:S05]  /*5630*/  @!P1 BRA `(.L_x_109) ;  /* 0x0000000000289947 */ /* 0x004fea0003800000 */
[----:B------:R-:W-:Y:S02]  /*5640*/  ULDC UR8, c[0x0][0x634] ;  /* 0x00018d0000087ab9 */ /* 0x000fe40000000800 */
[----:B------:R-:W-:-:S05]  /*5650*/  IADD3 R5, P1, R16, UR8, RZ ;  /* 0x0000000810057c10 */ /* 0x000fca000ff3e0ff */
[----:B------:R-:W-:-:S04]  /*5660*/  IMAD.X R15, RZ, RZ, R17, P1 ;  /* 0x000000ffff0f7224 */ /* 0x000fc800008e0611 */
[----:B------:R-:W-:-:S04]  /*5670*/  IMAD.WIDE.U32 R6, R15, UR6, RZ ;  /* 0x000000060f067c25 */ /* 0x000fc8000f8e00ff */
[----:B------:R-:W-:-:S04]  /*5680*/  IMAD.WIDE.U32 R6, P1, R5, UR7, R6 ;  /* 0x0000000705067c25 */ /* 0x000fc8000f820006 */
[----:B------:R-:W-:-:S04]  /*5690*/  IMAD.WIDE.U32 R4, R5, UR6, RZ ;  /* 0x0000000605047c25 */ /* 0x000fc8000f8e00ff */
[----:B------:R-:W-:Y:S01]  /*56a0*/  IMAD.MOV.U32 R4, RZ, RZ, R7 ;  /* 0x000000ffff047224 */ /* 0x000fe200078e0007 */
[----:B------:R-:W-:Y:S01]  /*56b0*/  IADD3 RZ, P3, R5, R6, RZ ;  /* 0x0000000605ff7210 */ /* 0x000fe20007f7e0ff */
[----:B------:R-:W-:-:S04]  /*56c0*/  IMAD.X R5, RZ, RZ, RZ, P1 ;  /* 0x000000ffff057224 */ /* 0x000fc800008e06ff */
[----:B------:R-:W-:-:S08]  /*56d0*/  IMAD.WIDE.U32.X R4, R15, UR7, R4, P3 ;  /* 0x000000070f047c25 */ /* 0x000fd000098e0404 */
.L_x_109:
[--C-:B------:R-:W-:Y:S01]  /*56e0*/  SHF.R.U64 R19, R4, UR9, R5.reuse ;  /* 0x0000000904137c19 */ /* 0x100fe20008001205 */
[----:B------:R-:W0:Y:S01]  /*56f0*/  F2I.U32.TRUNC.NTZ R14, R14 ;  /* 0x0000000e000e7305 */ /* 0x000e22000020f000 */
[----:B------:R-:W-:Y:S01]  /*5700*/  SHF.R.U32.HI R4, RZ, UR9, R5 ;  /* 0x00000009ff047c19 */ /* 0x000fe20008011605 */
[----:B------:R-:W-:Y:S01]  /*5710*/  ULDC.64 UR6, c[0x0][0x620] ;  /* 0x0001880000067ab9 */ /* 0x000fe20000000a00 */
[----:B------:R-:W-:Y:S01]  /*5720*/  IADD3 R7, P1, RZ, -R19, RZ ;  /* 0x80000013ff077210 */ /* 0x000fe20007f3e0ff */
[----:B------:R-:W-:Y:S01]  /*5730*/  ULDC.64 UR8, c[0x0][0x640] ;  /* 0x0001900000087ab9 */ /* 0x000fe20000000a00 */
[----:B------:R-:W2:Y:S03]  /*5740*/  LDC R18, c[0x0][0x148] ;  /* 0x00005200ff127b82 */ /* 0x000ea60000000800 */
[----:B------:R-:W-:Y:S01]  /*5750*/  IMAD.X R4, RZ, RZ, ~R4, P1 ;  /* 0x000000ffff047224 */ /* 0x000fe200008e0e04 */
[----:B------:R-:W-:-:S03]  /*5760*/  ISETP.NE.U32.AND P1, PT, RZ, UR8, PT ;  /* 0x00000008ff007c0c */ /* 0x000fc6000bf25070 */
[----:B------:R-:W-:Y:S01]  /*5770*/  IMAD R6, R4, UR6, RZ ;  /* 0x0000000604067c24 */ /* 0x000fe2000f8e02ff */
[----:B------:R-:W-:Y:S01]  /*5780*/  ISETP.NE.AND.EX P1, PT, RZ, UR9, PT, P1 ;  /* 0x00000009ff007c0c */ /* 0x000fe2000bf25310 */
[----:B------:R-:W-:Y:S01]  /*5790*/  IMAD.WIDE.U32 R4, R7, UR6, R16 ;  /* 0x0000000607047c25 */ /* 0x000fe2000f8e0010 */
[----:B------:R-:W-:-:S03]  /*57a0*/  ULDC UR6, c[0x0][0x618] ;  /* 0x0001860000067ab9 */ /* 0x000fc60000000800 */
[----:B------:R-:W-:Y:S01]  /*57b0*/  IMAD R7, R7, UR7, R6 ;  /* 0x0000000707077c24 */ /* 0x000fe2000f8e0206 */
[----:B------:R-:W-:Y:S01]  /*57c0*/  ULDC UR7, c[0x0][0x154] ;  /* 0x0000550000077ab9 */ /* 0x000fe20000000800 */
[----:B0-----:R-:W-:Y:S02]  /*57d0*/  IMAD.MOV R6, RZ, RZ, -R14 ;  /* 0x000000ffff067224 */ /* 0x001fe400078e0a0e */
[----:B------:R-:W-:Y:S02]  /*57e0*/  IMAD.IADD R5, R5, 0x1, R7 ;  /* 0x0000000105057824 */ /* 0x000fe400078e0207 */
[----:B-1----:R-:W-:Y:S01]  /*57f0*/  IMAD R12, R13, R6, R12 ;  /* 0x000000060d0c7224 */ /* 0x002fe200078e020c */
[----:B------:R-:W-:Y:S02]  /*5800*/  I2FP.F32.U32 R6, R11 ;  /* 0x0000000b00067245 */ /* 0x000fe40000201000 */
[--C-:B------:R-:W-:Y:S02]  /*5810*/  SHF.R.U64 R13, R4, UR6, R5.reuse ;  /* 0x00000006040d7c19 */ /* 0x100fe40008001205 */
[----:B------:R-:W-:Y:S01]  /*5820*/  SHF.R.U32.HI R4, RZ, UR6, R5 ;  /* 0x00000006ff047c19 */ /* 0x000fe20008011605 */
[----:B------:R-:W-:Y:S01]  /*5830*/  FMUL R6, R6, UR7 ;  /* 0x0000000706067c20 */ /* 0x000fe20008400000 */
[----:B------:R-:W-:-:S02]  /*5840*/  ULDC UR6, c[0x0][0x608] ;  /* 0x0001820000067ab9 */ /* 0x000fc40000000800 */
[--C-:B------:R-:W-:Y:S01]  /*5850*/  SHF.R.U64 R15, R13, UR6, R4.reuse ;  /* 0x000000060d0f7c19 */ /* 0x100fe20008001204 */
[----:B------:R0:W1:Y:S01]  /*5860*/  F2I.U32.TRUNC.NTZ R20, R6 ;  /* 0x0000000600147305 */ /* 0x000062000020f000 */
[----:B------:R-:W-:Y:S01]  /*5870*/  SHF.R.U32.HI R4, RZ, UR6, R4 ;  /* 0x00000006ff047c19 */ /* 0x000fe20008011604 */
[----:B------:R-:W-:-:S03]  /*5880*/  ULDC UR6, c[0x0][0x658] ;  /* 0x0001960000067ab9 */ /* 0x000fc60000000800 */
[--C-:B------:R-:W-:Y:S02]  /*5890*/  SHF.R.U64 R14, R15, UR6, R4.reuse ;  /* 0x000000060f0e7c19 */ /* 0x100fe40008001204 */
[----:B------:R-:W-:-:S03]  /*58a0*/  SHF.R.U32.HI R21, RZ, UR6, R4 ;  /* 0x00000006ff157c19 */ /* 0x000fc60008011604 */
[----:B------:R-:W-:Y:S02]  /*58b0*/  IMAD.MOV.U32 R4, RZ, RZ, R14 ;  /* 0x000000ffff047224 */ /* 0x000fe400078e000e */
[----:B------:R-:W-:Y:S01]  /*58c0*/  IMAD.MOV.U32 R5, RZ, RZ, R21 ;  /* 0x000000ffff057224 */ /* 0x000fe200078e0015 */
[----:B0-----:R-:W-:Y:S06]  /*58d0*/  @!P1 BRA `(.L_x_110) ;  /* 0x0000000000289947 */ /* 0x001fec0003800000 */
        /* <DEDUP_REMOVED lines=10> */
.L_x_110:
[----:B------:R-:W-:Y:S01]  /*5980*/  ISETP.NE.AND P1, PT, R2, 0x1, PT ;  /* 0x000000010200780c */ /* 0x000fe20003f25270 */
[----:B------:R-:W-:Y:S01]  /*5990*/  ULDC UR6, c[0x0][0x648] ;  /* 0x0001920000067ab9 */ /* 0x000fe20000000800 */
[----:B------:R-:W-:Y:S01]  /*59a0*/  LOP3.LUT R15, R15, UR5, RZ, 0xc0, !PT ;  /* 0x000000050f0f7c12 */ /* 0x000fe2000f8ec0ff */
[----:B-1----:R-:W-:Y:S01]  /*59b0*/  IMAD.MOV R20, RZ, RZ, -R20 ;  /* 0x000000ffff147224 */ /* 0x002fe200078e0a14 */
[----:B------:R-:W-:Y:S01]  /*59c0*/  SHF.R.U64 R4, R4, UR6, R5 ;  /* 0x0000000604047c19 */ /* 0x000fe20008001205 */
[----:B------:R-:W-:Y:S01]  /*59d0*/  ULDC UR6, c[0x0][0x638] ;  /* 0x00018e0000067ab9 */ /* 0x000fe20000000800 */
[----:B------:R-:W-:Y:S01]  /*59e0*/  LOP3.LUT R13, R13, UR4, RZ, 0xc0, !PT ;  /* 0x000000040d0d7c12 */ /* 0x000fe2000f8ec0ff */
[----:B------:R-:W-:Y:S02]  /*59f0*/  ULDC UR7, c[0x0][0x610] ;  /* 0x0001840000077ab9 */ /* 0x000fe40000000800 */
[----:B------:R-:W-:Y:S02]  /*5a00*/  IMAD.MOV R5, RZ, RZ, -R4 ;  /* 0x000000ffff057224 */ /* 0x000fe400078e0a04 */
[----:B------:R-:W-:-:S02]  /*5a10*/  IMAD R15, R4, UR13, R15 ;  /* 0x0000000d040f7c24 */ /* 0x000fc4000f8e020f */
[----:B--2---:R-:W-:Y:S02]  /*5a20*/  @P1 IMAD R12, R18, R20, R11 ;  /* 0x00000014120c1224 */ /* 0x004fe400078e020b */
[----:B------:R-:W-:Y:S01]  /*5a30*/  IMAD R14, R5, UR6, R14 ;  /* 0x00000006050e7c24 */ /* 0x000fe2000f8e020e */
[----:B------:R-:W-:Y:S01]  /*5a40*/  ULDC UR6, c[0x0][0x600] ;  /* 0x0001800000067ab9 */ /* 0x000fe20000000800 */
[----:B------:R-:W-:Y:S02]  /*5a50*/  IMAD R12, R15, UR7, R12 ;  /* 0x000000070f0c7c24 */ /* 0x000fe4000f8e020c */
[----:B------:R-:W-:Y:S02]  /*5a60*/  IMAD R5, R14, UR6, R13 ;  /* 0x000000060e057c24 */ /* 0x000fe4000f8e020d */
[----:B------:R-:W-:-:S03]  /*5a70*/  IMAD.MOV.U32 R4, RZ, RZ, 0x1 ;  /* 0x00000001ff047424 */ /* 0x000fc600078e00ff */
[----:B------:R-:W-:Y:S02]  /*5a80*/  SEL R18, R5, R12, !P1 ;  /* 0x0000000c05127207 */ /* 0x000fe40004800000 */
[----:B------:R-:W-:-:S07]  /*5a90*/  SEL R22, R12, R5, !P1 ;  /* 0x000000050c167207 */ /* 0x000fce0004800000 */
.L_x_108:
[----:B------:R-:W-:Y:S05]  /*5aa0*/  BSYNC B1 ;  /* 0x0000000000017941 */ /* 0x000fea0003800000 */
.L_x_107:
[----:B------:R-:W-:-:S13]  /*5ab0*/  LOP3.LUT P1, RZ, R4, 0xff, RZ, 0xc0, !PT ;  /* 0x000000ff04ff7812 */ /* 0x000fda000782c0ff */
[----:B------:R-:W-:Y:S05]  /*5ac0*/  @P1 BRA `(.L_x_111) ;  /* 0xfffffff400101947 */ /* 0x000fea000383ffff */
[----:B------:R-:W-:Y:S05]  /*5ad0*/  BSYNC B0 ;  /* 0x0000000000007941 */ /* 0x000fea0003800000 */
.L_x_99:
[----:B------:R-:W-:-:S03]  /*5ae0*/  UMOV UR6, 0xffffffff ;  /* 0xffffffff00067882 */ /* 0x000fc60000000000 */
[----:B------:R-:W-:Y:S05]  /*5af0*/  BRA.DIV UR6, `(.L_x_112) ;  /* 0x0000000606b47947 */ /* 0x000fea000b800000 */
[----:B------:R-:W-:-:S13]  /*5b00*/  ELECT P6, URZ, PT ;  /* 0x00000000003f782f */ /* 0x000fda00038c0000 */
.L_x_131:
[----:B------:R-:W-:Y:S04]  /*5b10*/  BSSY B0, `(.L_x_113) ;  /* 0x0000046000007945 */ /* 0x000fe80003800000 */
[----:B------:R-:W-:Y:S05]  /*5b20*/  @!P6 BRA `(.L_x_114) ;  /* 0x000000040010e947 */ /* 0x000fea0003800000 */
[----:B------:R-:W-:-:S04]  /*5b30*/  LOP3.LUT R23, R23, 0x2, RZ, 0xfc, !PT ;  /* 0x0000000217177812 */ /* 0x000fc800078efcff */
[----:B------:R-:W-:-:S13]  /*5b40*/  ISETP.NE.AND P0, PT, R23, 0x3, PT ;  /* 0x000000031700780c */ /* 0x000fda0003f05270 */
[----:B------:R-:W-:Y:S05]  /*5b50*/  @!P0 BRA `(.L_x_115) ;  /* 0x0000000000048947 */ /* 0x000fea0003800000 */
[----:B------:R-:W-:Y:S01]  /*5b60*/  BPT.TRAP 0x1 ;  /* 0x000000040000795c */ /* 0x000fe20000300000 */
.L_x_115:
[----:B------:R-:W0:Y:S01]  /*5b70*/  S2R R5, SR_CgaCtaId ;  /* 0x0000000000057919 */ /* 0x000e220000008800 */
[----:B------:R-:W-:Y:S02]  /*5b80*/  MOV R0, 0x400 ;  /* 0x0000040000007802 */ /* 0x000fe40000000f00 */
[----:B------:R-:W-:Y:S02]  /*5b90*/  SHF.L.U32 R2, R3, 0x1f, RZ ;  /* 0x0000001f03027819 */ /* 0x000fe400000006ff */
[----:B0-----:R-:W-:-:S05]  /*5ba0*/  LEA R5, R5, R0, 0x18 ;  /* 0x0000000005057211 */ /* 0x001fca00078ec0ff */
[----:B------:R-:W-:-:S04]  /*5bb0*/  VIADD R5, R5, 0x38 ;  /* 0x0000003805057836 */ /* 0x000fc80000000000 */
[C---:B------:R-:W-:Y:S02]  /*5bc0*/  IMAD R7, R8.reuse, 0x8, R5 ;  /* 0x0000000808077824 */ /* 0x040fe400078e0205 */
[----:B------:R-:W-:Y:S02]  /*5bd0*/  VIADD R8, R8, 0x1 ;  /* 0x0000000108087836 */ /* 0x000fe40000000000 */
[----:B------:R-:W0:Y:S03]  /*5be0*/  SYNCS.PHASECHK.TRANS64.TRYWAIT P0, [R7+URZ], R2 ;  /* 0x00000002070075a7 */ /* 0x000e26000800017f */
[----:B------:R-:W-:-:S04]  /*5bf0*/  ISETP.NE.AND P1, PT, R8, 0x7, PT ;  /* 0x000000070800780c */ /* 0x000fc80003f25270 */
[----:B------:R-:W-:Y:S02]  /*5c00*/  SEL R0, RZ, 0x1, P1 ;  /* 0x00000001ff007807 */ /* 0x000fe40000800000 */
[----:B------:R-:W-:Y:S02]  /*5c10*/  SEL R8, R8, RZ, P1 ;  /* 0x000000ff08087207 */ /* 0x000fe40000800000 */
[----:B------:R-:W-:-:S03]  /*5c20*/  LOP3.LUT R9, R3, R0, RZ, 0x3c, !PT ;  /* 0x0000000003097212 */ /* 0x000fc600078e3cff */
[----:B------:R-:W-:Y:S01]  /*5c30*/  IMAD R6, R8, 0x8, R5 ;  /* 0x0000000808067824 */ /* 0x000fe200078e0205 */
[----:B------:R-:W-:Y:S01]  /*5c40*/  SHF.L.U32 R3, R9, 0x1f, RZ ;  /* 0x0000001f09037819 */ /* 0x000fe200000006ff */
[----:B0-----:R-:W-:Y:S06]  /*5c50*/  @!P0 BRA `(.L_x_116) ;  /* 0x00000004007c8947 */ /* 0x001fec0003800000 */
.L_x_132:
[----:B------:R-:W1:Y:S01]  /*5c60*/  SYNCS.PHASECHK.TRANS64.TRYWAIT P0, [R6+URZ], R3 ;  /* 0x00000003060075a7 */ /* 0x000e62000800017f */
[----:B------:R-:W-:-:S05]  /*5c70*/  VIADD R0, R8, 0x1 ;  /* 0x0000000108007836 */ /* 0x000fca0000000000 */
[----:B------:R-:W-:-:S04]  /*5c80*/  ISETP.NE.AND P1, PT, R0, 0x7, PT ;  /* 0x000000070000780c */ /* 0x000fc80003f25270 */
[----:B0-----:R-:W-:Y:S02]  /*5c90*/  SEL R2, RZ, 0x1, P1 ;  /* 0x00000001ff027807 */ /* 0x001fe40000800000 */
[----:B------:R-:W-:Y:S02]  /*5ca0*/  SEL R0, R0, RZ, P1 ;  /* 0x000000ff00007207 */ /* 0x000fe40000800000 */
[----:B------:R-:W-:-:S03]  /*5cb0*/  LOP3.LUT R9, R9, R2, RZ, 0x3c, !PT ;  /* 0x0000000209097212 */ /* 0x000fc600078e3cff */
[----:B------:R-:W-:Y:S01]  /*5cc0*/  IMAD R7, R0, 0x8, R5 ;  /* 0x0000000800077824 */ /* 0x000fe200078e0205 */
[----:B------:R-:W-:Y:S01]  /*5cd0*/  SHF.L.U32 R4, R9, 0x1f, RZ ;  /* 0x0000001f09047819 */ /* 0x000fe200000006ff */
[----:B-1----:R-:W-:Y:S06]  /*5ce0*/  @!P0 BRA `(.L_x_117) ;  /* 0x00000004006c8947 */ /* 0x002fec0003800000 */
.L_x_133:
[----:B------:R-:W1:Y:S01]  /*5cf0*/  SYNCS.PHASECHK.TRANS64.TRYWAIT P0, [R7+URZ], R4 ;  /* 0x00000004070075a7 */ /* 0x000e62000800017f */
[----:B------:R-:W-:-:S05]  /*5d00*/  VIADD R0, R0, 0x1 ;  /* 0x0000000100007836 */ /* 0x000fca0000000000 */
[----:B------:R-:W-:-:S04]  /*5d10*/  ISETP.NE.AND P1, PT, R0, 0x7, PT ;  /* 0x000000070000780c */ /* 0x000fc80003f25270 */
[----:B------:R-:W-:Y:S02]  /*5d20*/  SEL R2, RZ, 0x1, P1 ;  /* 0x00000001ff027807 */ /* 0x000fe40000800000 */
[----:B------:R-:W-:Y:S02]  /*5d30*/  SEL R0, R0, RZ, P1 ;  /* 0x000000ff00007207 */ /* 0x000fe40000800000 */
[----:B------:R-:W-:-:S03]  /*5d40*/  LOP3.LUT R9, R9, R2, RZ, 0x3c, !PT ;  /* 0x0000000209097212 */ /* 0x000fc600078e3cff */
[----:B0-----:R-:W-:Y:S01]  /*5d50*/  IMAD R6, R0, 0x8, R5 ;  /* 0x0000000800067824 */ /* 0x001fe200078e0205 */
[----:B------:R-:W-:Y:S01]  /*5d60*/  SHF.L.U32 R3, R9, 0x1f, RZ ;  /* 0x0000001f09037819 */ /* 0x000fe200000006ff */
[----:B-1----:R-:W-:Y:S06]  /*5d70*/  @!P0 BRA `(.L_x_118) ;  /* 0x00000004005c8947 */ /* 0x002fec0003800000 */
.L_x_134:
        /* <DEDUP_REMOVED lines=9> */
.L_x_135:
        /* <DEDUP_REMOVED lines=9> */
.L_x_136:
[----:B------:R-:W1:Y:S01]  /*5ea0*/  SYNCS.PHASECHK.TRANS64.TRYWAIT P0, [R6+URZ], R3 ;  /* 0x00000003060075a7 */ /* 0x000e62000800017f */
[----:B------:R-:W-:-:S05]  /*5eb0*/  VIADD R0, R0, 0x1 ;  /* 0x0000000100007836 */ /* 0x000fca0000000000 */
[----:B------:R-:W-:-:S04]  /*5ec0*/  ISETP.NE.AND P1, PT, R0, 0x7, PT ;  /* 0x000000070000780c */ /* 0x000fc80003f25270 */
[----:B------:R-:W-:Y:S02]  /*5ed0*/  SEL R2, RZ, 0x1, P1 ;  /* 0x00000001ff027807 */ /* 0x000fe40000800000 */
[----:B------:R-:W-:Y:S02]  /*5ee0*/  SEL R0, R0, RZ, P1 ;  /* 0x000000ff00007207 */ /* 0x000fe40000800000 */
[----:B------:R-:W-:Y:S01]  /*5ef0*/  LOP3.LUT R2, R9, R2, RZ, 0x3c, !PT ;  /* 0x0000000209027212 */ /* 0x000fe200078e3cff */
[----:B-1----:R-:W-:Y:S06]  /*5f00*/  @!P0 BRA `(.L_x_121) ;  /* 0x0000000400348947 */ /* 0x002fec0003800000 */
.L_x_137:
[----:B------:R-:W-:Y:S01]  /*5f10*/  IMAD R5, R0, 0x8, R5 ;  /* 0x0000000800057824 */ /* 0x000fe200078e0205 */
[----:B------:R-:W-:-:S07]  /*5f20*/  SHF.L.U32 R0, R2, 0x1f, RZ ;  /* 0x0000001f02007819 */ /* 0x000fce00000006ff */
.L_x_122:
[----:B--2---:R2:W3:Y:S02]  /*5f30*/  SYNCS.PHASECHK.TRANS64.TRYWAIT P0, [R5+URZ], R0 ;  /* 0x00000000050075a7 */ /* 0x0044e4000800017f */
[----:B---3--:R-:W-:Y:S05]  /*5f40*/  @!P0 NANOSLEEP.SYNCS 0x989680 ;  /* 0x009896800000895d */ /* 0x008fea0003900000 */
[----:B------:R-:W3:Y:S02]  /*5f50*/  @!P0 SYNCS.PHASECHK.TRANS64 P0, [R5+URZ], R0 ;  /* 0x00000000050085a7 */ /* 0x000ee4000800007f */
[----:B---3--:R-:W-:Y:S05]  /*5f60*/  @!P0 BRA `(.L_x_122) ;  /* 0xfffffffc00f08947 */ /* 0x008fea000383ffff */
.L_x_114:
[----:B------:R-:W-:Y:S05]  /*5f70*/  BSYNC B0 ;  /* 0x0000000000007941 */ /* 0x000fea0003800000 */
.L_x_113:
[----:B------:R-:W-:Y:S05]  /*5f80*/  EXIT ;  /* 0x000000000000794d */ /* 0x000fea0003800000 */
.L_x_15:
[----:B0-----:R-:W-:-:S04]  /*5f90*/  IMAD.U32 R3, RZ, RZ, UR43 ;  /* 0x0000002bff037e24 */ /* 0x001fc8000f8e00ff */
[----:B------:R0:W1:Y:S03]  /*5fa0*/  SYNCS.PHASECHK.TRANS64.TRYWAIT P0, [R3+URZ+-0x8], R0 ;  /* 0xfffff800030075a7 */ /* 0x000066000800017f */
[----:B-1----:R-:W-:Y:S05]  /*5fb0*/  @!P0 NANOSLEEP.SYNCS 0x989680 ;  /* 0x009896800000895d */ /* 0x002fea0003900000 */
[----:B------:R-:W1:Y:S02]  /*5fc0*/  @!P0 SYNCS.PHASECHK.TRANS64 P0, [R3+URZ+-0x8], R0 ;  /* 0xfffff800030085a7 */ /* 0x000e64000800007f */
[----:B-1----:R-:W-:Y:S05]  /*5fd0*/  @!P0 BRA `(.L_x_15) ;  /* 0xfffffffc00ec8947 */ /* 0x002fea000383ffff */
[----:B------:R-:W-:Y:S05]  /*5fe0*/  BRA `(.L_x_123) ;  /* 0xffffffb400987947 */ /* 0x000fea000383ffff */
.L_x_20:
[----:B-1----:R1:W2:Y:S02]  /*5ff0*/  SYNCS.PHASECHK.TRANS64.TRYWAIT P1, [R3+URZ], R0 ;  /* 0x00000000030075a7 */ /* 0x0022a4000802017f */
[----:B--2---:R-:W-:Y:S05]  /*6000*/  @!P1 NANOSLEEP.SYNCS 0x989680 ;  /* 0x009896800000995d */ /* 0x004fea0003900000 */
[----:B------:R-:W2:Y:S02]  /*6010*/  @!P1 SYNCS.PHASECHK.TRANS64 P1, [R3+URZ], R0 ;  /* 0x00000000030095a7 */ /* 0x000ea4000802007f */
[----:B--2---:R-:W-:Y:S05]  /*6020*/  @!P1 BRA `(.L_x_20) ;  /* 0xfffffffc00f09947 */ /* 0x004fea000383ffff */
[----:B------:R-:W-:Y:S05]  /*6030*/  BRA `(.L_x_19) ;  /* 0xffffffb800047947 */ /* 0x000fea000383ffff */
.L_x_25:
[----:B-1----:R-:W-:-:S04]  /*6040*/  IMAD.U32 R4, RZ, RZ, UR4 ;  /* 0x00000004ff047e24 */ /* 0x002fc8000f8e00ff */
[----:B------:R1:W2:Y:S03]  /*6050*/  SYNCS.PHASECHK.TRANS64.TRYWAIT P1, [R4+URZ], R3 ;  /* 0x00000003040075a7 */ /* 0x0002a6000802017f */
[----:B--2---:R-:W-:Y:S05]  /*6060*/  @!P1 NANOSLEEP.SYNCS 0x989680 ;  /* 0x009896800000995d */ /* 0x004fea0003900000 */
[----:B------:R-:W2:Y:S02]  /*6070*/  @!P1 SYNCS.PHASECHK.TRANS64 P1, [R4+URZ], R3 ;  /* 0x00000003040095a7 */ /* 0x000ea4000802007f */
[----:B--2---:R-:W-:Y:S05]  /*6080*/  @!P1 BRA `(.L_x_25) ;  /* 0xfffffffc00ec9947 */ /* 0x004fea000383ffff */
[----:B------:R-:W-:Y:S05]  /*6090*/  BRA `(.L_x_24) ;  /* 0xffffffbc002c7947 */ /* 0x000fea000383ffff */
.L_x_31:
[----:B0-----:R-:W-:-:S04]  /*60a0*/  IMAD.U32 R3, RZ, RZ, UR43 ;  /* 0x0000002bff037e24 */ /* 0x001fc8000f8e00ff */
[----:B------:R0:W1:Y:S03]  /*60b0*/  SYNCS.PHASECHK.TRANS64.TRYWAIT P0, [R3+URZ+0x8], R0 ;  /* 0x00000800030075a7 */ /* 0x000066000800017f */
[----:B-1----:R-:W-:Y:S05]  /*60c0*/  @!P0 NANOSLEEP.SYNCS 0x989680 ;  /* 0x009896800000895d */ /* 0x002fea0003900000 */
[----:B------:R-:W1:Y:S02]  /*60d0*/  @!P0 SYNCS.PHASECHK.TRANS64 P0, [R3+URZ+0x8], R0 ;  /* 0x00000800030085a7 */ /* 0x000e64000800007f */
[----:B-1----:R-:W-:Y:S05]  /*60e0*/  @!P0 BRA `(.L_x_31) ;  /* 0xfffffffc00ec8947 */ /* 0x002fea000383ffff */
[----:B------:R-:W-:Y:S05]  /*60f0*/  BRA `(.L_x_124) ;  /* 0xffffffc000d87947 */ /* 0x000fea000383ffff */
.L_x_100:
[----:B------:R-:W-:Y:S01]  /*6100*/  BSSY B1, `(.L_x_125) ;  /* 0x0000006000017945 */ /* 0x000fe20003800000 */
[----:B------:R-:W-:-:S07]  /*6110*/  IMAD.MOV.U32 R15, RZ, RZ, -0x1 ;  /* 0xffffffffff0f7424 */ /* 0x000fce00078e00ff */
[----:B-----5:R-:W-:Y:S05]  /*6120*/  WARPSYNC.COLLECTIVE R15, `(.L_x_126) ;  /* 0x000000000f0c7348 */ /* 0x020fea0003c00000 */
[----:B------:R-:W-:Y:S02]  /*6130*/  ELECT P6, UR62, PT ;  /* 0x00000000003e782f */ /* 0x000fe400038c0000 */
[----:B------:R-:W-:Y:S01]  /*6140*/  MOV R14, UR62 ;  /* 0x0000003e000e7c02 */ /* 0x000fe20008000f00 */
[----:B-----5:R-:W-:Y:S10]  /*6150*/  ENDCOLLECTIVE ;  /* 0x000000000000791b */ /* 0x020ff40003800000 */
.L_x_126:
[----:B------:R-:W-:Y:S05]  /*6160*/  BSYNC B1 ;  /* 0x0000000000017941 */ /* 0x000fea0003800000 */
.L_x_125:
[----:B------:R-:W-:Y:S05]  /*6170*/  BRA `(.L_x_127) ;  /* 0xffffffec00707947 */ /* 0x000fea000383ffff */
.L_x_103:
[----:B-1----:R1:W2:Y:S02]  /*6180*/  SYNCS.PHASECHK.TRANS64.TRYWAIT P1, [R11+URZ+0x38], R6 ;  /* 0x000038060b0075a7 */ /* 0x0022a4000802017f */
[----:B--2---:R-:W-:Y:S05]  /*6190*/  @!P1 NANOSLEEP.SYNCS 0x989680 ;  /* 0x009896800000995d */ /* 0x004fea0003900000 */
[----:B------:R-:W2:Y:S02]  /*61a0*/  @!P1 SYNCS.PHASECHK.TRANS64 P1, [R11+URZ+0x38], R6 ;  /* 0x000038060b0095a7 */ /* 0x000ea4000802007f */
[----:B--2---:R-:W-:Y:S05]  /*61b0*/  @!P1 BRA `(.L_x_103) ;  /* 0xfffffffc00f09947 */ /* 0x004fea000383ffff */
[----:B------:R-:W-:Y:S05]  /*61c0*/  BRA `(.L_x_128) ;  /* 0xffffffec00a47947 */ /* 0x000fea000383ffff */
.L_x_112:
[----:B------:R-:W-:Y:S01]  /*61d0*/  BSSY B0, `(.L_x_129) ;  /* 0x0000006000007945 */ /* 0x000fe20003800000 */
[----:B------:R-:W-:-:S07]  /*61e0*/  IMAD.MOV.U32 R15, RZ, RZ, -0x1 ;  /* 0xffffffffff0f7424 */ /* 0x000fce00078e00ff */
[----:B-----5:R-:W-:Y:S05]  /*61f0*/  WARPSYNC.COLLECTIVE R15, `(.L_x_130) ;  /* 0x000000000f0c7348 */ /* 0x020fea0003c00000 */
[----:B------:R-:W-:Y:S02]  /*6200*/  ELECT P6, UR62, PT ;  /* 0x00000000003e782f */ /* 0x000fe400038c0000 */
[----:B------:R-:W-:Y:S01]  /*6210*/  MOV R14, UR62 ;  /* 0x0000003e000e7c02 */ /* 0x000fe20008000f00 */
[----:B-----5:R-:W-:Y:S10]  /*6220*/  ENDCOLLECTIVE ;  /* 0x000000000000791b */ /* 0x020ff40003800000 */
.L_x_130:
[----:B------:R-:W-:Y:S05]  /*6230*/  BSYNC B0 ;  /* 0x0000000000007941 */ /* 0x000fea0003800000 */
.L_x_129:
[----:B------:R-:W-:Y:S05]  /*6240*/  BRA `(.L_x_131) ;  /* 0xfffffff800307947 */ /* 0x000fea000383ffff */
.L_x_116:
[----:B0-----:R0:W1:Y:S02]  /*6250*/  SYNCS.PHASECHK.TRANS64.TRYWAIT P0, [R7+URZ], R2 ;  /* 0x00000002070075a7 */ /* 0x001064000800017f */
[----:B-1----:R-:W-:Y:S05]  /*6260*/  @!P0 NANOSLEEP.SYNCS 0x989680 ;  /* 0x009896800000895d */ /* 0x002fea0003900000 */
[----:B------:R-:W1:Y:S02]  /*6270*/  @!P0 SYNCS.PHASECHK.TRANS64 P0, [R7+URZ], R2 ;  /* 0x00000002070085a7 */ /* 0x000e64000800007f */
[----:B-1----:R-:W-:Y:S05]  /*6280*/  @!P0 BRA `(.L_x_116) ;  /* 0xfffffffc00f08947 */ /* 0x002fea000383ffff */
[----:B------:R-:W-:Y:S05]  /*6290*/  BRA `(.L_x_132) ;  /* 0xfffffff800707947 */ /* 0x000fea000383ffff */
.L_x_117:
[----:B0-----:R0:W1:Y:S02]  /*62a0*/  SYNCS.PHASECHK.TRANS64.TRYWAIT P0, [R6+URZ], R3 ;  /* 0x00000003060075a7 */ /* 0x001064000800017f */
[----:B-1----:R-:W-:Y:S05]  /*62b0*/  @!P0 NANOSLEEP.SYNCS 0x989680 ;  /* 0x009896800000895d */ /* 0x002fea0003900000 */
[----:B------:R-:W1:Y:S02]  /*62c0*/  @!P0 SYNCS.PHASECHK.TRANS64 P0, [R6+URZ], R3 ;  /* 0x00000003060085a7 */ /* 0x000e64000800007f */
[----:B-1----:R-:W-:Y:S05]  /*62d0*/  @!P0 BRA `(.L_x_117) ;  /* 0xfffffffc00f08947 */ /* 0x002fea000383ffff */
[----:B------:R-:W-:Y:S05]  /*62e0*/  BRA `(.L_x_133) ;  /* 0xfffffff800807947 */ /* 0x000fea000383ffff */
.L_x_118:
[----:B0-----:R0:W1:Y:S02]  /*62f0*/  SYNCS.PHASECHK.TRANS64.TRYWAIT P0, [R7+URZ], R4 ;  /* 0x00000004070075a7 */ /* 0x001064000800017f */
[----:B-1----:R-:W-:Y:S05]  /*6300*/  @!P0 NANOSLEEP.SYNCS 0x989680 ;  /* 0x009896800000895d */ /* 0x002fea0003900000 */
[----:B------:R-:W1:Y:S02]  /*6310*/  @!P0 SYNCS.PHASECHK.TRANS64 P0, [R7+URZ], R4 ;  /* 0x00000004070085a7 */ /* 0x000e64000800007f */
[----:B-1----:R-:W-:Y:S05]  /*6320*/  @!P0 BRA `(.L_x_118) ;  /* 0xfffffffc00f08947 */ /* 0x002fea000383ffff */
[----:B------:R-:W-:Y:S05]  /*6330*/  BRA `(.L_x_134) ;  /* 0xfffffff800907947 */ /* 0x000fea000383ffff */
.L_x_119:
[----:B0-----:R0:W1:Y:S02]  /*6340*/  SYNCS.PHASECHK.TRANS64.TRYWAIT P0, [R6+URZ], R3 ;  /* 0x00000003060075a7 */ /* 0x001064000800017f */
[----:B-1----:R-:W-:Y:S05]  /*6350*/  @!P0 NANOSLEEP.SYNCS 0x989680 ;  /* 0x009896800000895d */ /* 0x002fea0003900000 */
[----:B------:R-:W1:Y:S02]  /*6360*/  @!P0 SYNCS.PHASECHK.TRANS64 P0, [R6+URZ], R3 ;  /* 0x00000003060085a7 */ /* 0x000e64000800007f */
[----:B-1----:R-:W-:Y:S05]  /*6370*/  @!P0 BRA `(.L_x_119) ;  /* 0xfffffffc00f08947 */ /* 0x002fea000383ffff */
[----:B------:R-:W-:Y:S05]  /*6380*/  BRA `(.L_x_135) ;  /* 0xfffffff800a07947 */ /* 0x000fea000383ffff */
.L_x_120:
[----:B0-----:R0:W1:Y:S02]  /*6390*/  SYNCS.PHASECHK.TRANS64.TRYWAIT P0, [R7+URZ], R4 ;  /* 0x00000004070075a7 */ /* 0x001064000800017f */
[----:B-1----:R-:W-:Y:S05]  /*63a0*/  @!P0 NANOSLEEP.SYNCS 0x989680 ;  /* 0x009896800000895d */ /* 0x002fea0003900000 */
[----:B------:R-:W1:Y:S02]  /*63b0*/  @!P0 SYNCS.PHASECHK.TRANS64 P0, [R7+URZ], R4 ;  /* 0x00000004070085a7 */ /* 0x000e64000800007f */
[----:B-1----:R-:W-:Y:S05]  /*63c0*/  @!P0 BRA `(.L_x_120) ;  /* 0xfffffffc00f08947 */ /* 0x002fea000383ffff */
[----:B------:R-:W-:Y:S05]  /*63d0*/  BRA `(.L_x_136) ;  /* 0xfffffff800b07947 */ /* 0x000fea000383ffff */
.L_x_121:
[----:B-1----:R1:W2:Y:S02]  /*63e0*/  SYNCS.PHASECHK.TRANS64.TRYWAIT P0, [R6+URZ], R3 ;  /* 0x00000003060075a7 */ /* 0x0022a4000800017f */
[----:B--2---:R-:W-:Y:S05]  /*63f0*/  @!P0 NANOSLEEP.SYNCS 0x989680 ;  /* 0x009896800000895d */ /* 0x004fea0003900000 */
[----:B------:R-:W2:Y:S02]  /*6400*/  @!P0 SYNCS.PHASECHK.TRANS64 P0, [R6+URZ], R3 ;  /* 0x00000003060085a7 */ /* 0x000ea4000800007f */
[----:B--2---:R-:W-:Y:S05]  /*6410*/  @!P0 BRA `(.L_x_121) ;  /* 0xfffffffc00f08947 */ /* 0x004fea000383ffff */
[----:B------:R-:W-:Y:S05]  /*6420*/  BRA `(.L_x_137) ;  /* 0xfffffff800b87947 */ /* 0x000fea000383ffff */
.L_x_138:
[----:B------:R-:W-:-:S00]  /*6430*/  BRA `(.L_x_138) ;  /* 0xfffffffc00fc7947 */ /* 0x000fc0000383ffff */
[----:B------:R-:W-:-:S00]  /*6440*/  NOP ;  /* 0x0000000000007918 */ /* 0x000fc00000000000 */
        /* <DEDUP_REMOVED lines=11> */
.L_x_139:


//--------------------- .nv.global.init           --------------------------
	.section	.nv.global.init,"aw",@progbits
.nv.global.init:
	.type		$str$22,@object
	.size		$str$22,($str$23 - $str$22)
$str$22:
        /*0000*/ 	.byte	0x6b, 0x5f, 0x74, 0x69, 0x6c, 0x65, 0x5f, 0x63, 0x6f, 0x75, 0x6e, 0x74, 0x20, 0x3e, 0x3d, 0x20
        /*0010*/ 	.byte	0x31, 0x00
	.type		$str$23,@object
	.size		$str$23,(__unnamed_1 - $str$23)
$str$23:
        /*0012*/ 	.byte	0x2f, 0x74, 0x6d, 0x70, 0x2f, 0x63, 0x75, 0x74, 0x6c, 0x61, 0x73, 0x73, 0x5f, 0x73, 0x77, 0x65
        /*0022*/ 	.byte	0x65, 0x70, 0x5f, 0x73, 0x72, 0x63, 0x2f, 0x69, 0x6e, 0x63, 0x6c, 0x75, 0x64, 0x65, 0x2f, 0x63
        /*0032*/ 	.byte	0x75, 0x74, 0x6c, 0x61, 0x73, 0x73, 0x2f, 0x67, 0x65, 0x6d, 0x6d, 0x2f, 0x63, 0x6f, 0x6c, 0x6c
        /*0042*/ 	.byte	0x65, 0x63, 0x74, 0x69, 0x76, 0x65, 0x2f, 0x73, 0x6d, 0x39, 0x30, 0x5f, 0x6d, 0x6d, 0x61, 0x5f
        /*0052*/ 	.byte	0x74, 0x6d, 0x61, 0x5f, 0x67, 0x6d, 0x6d, 0x61, 0x5f, 0x73, 0x73, 0x5f, 0x77, 0x61, 0x72, 0x70
        /*0062*/ 	.byte	0x73, 0x70, 0x65, 0x63, 0x69, 0x61, 0x6c, 0x69, 0x7a, 0x65, 0x64, 0x2e, 0x68, 0x70, 0x70, 0x00
	.type		__unnamed_1,@object
	.size		__unnamed_1,(.L_0 - __unnamed_1)
__unnamed_1:
        /*0072*/ 	.byte	0x76, 0x6f, 0x69, 0x64, 0x20, 0x63, 0x75, 0x74, 0x6c, 0x61, 0x73, 0x73, 0x3a, 0x3a, 0x67, 0x65
        /* <DEDUP_REMOVED lines=179> */
        /*0bb2*/ 	.byte	0x69, 0x74, 0x79, 0x5d, 0x00
.L_0:


//--------------------- .nv.shared._ZN7cutlass13device_kernelINS_4gemm6kernel13GemmUniversalIN4cute5tupleIJiiiiEEENS1_10collective13CollectiveMmaINS1_34MainloopSm90TmaGmmaWarpSpecializedILi7ENS5_IJNS4_1CILi1EEESB_SB_EEENS1_32KernelTmaWarpSpecializedPingpongEEENS5_IJNSA_ILi64EEESF_NSA_ILi128EEEEEENS_6half_tENS5_IJlSB_lEEESI_SJ_NS4_8TiledMMAINS4_8MMA_AtomIJNS4_4SM904GMMA25MMA_64x64x16_F32F16F16_SSILNSN_5MajorE0ELSP_0ELNSN_7ScaleInE1ELSQ_1EEEEEENS4_6LayoutISC_NS5_IJNSA_ILi0EEESU_SU_EEEEENS5_IJNS4_10UnderscoreESX_SX_EEEEENS4_13SM90_TMA_LOADENS4_14ComposedLayoutINS4_7SwizzleILi3ELi4ELi3EEENS4_18smem_ptr_flag_bitsILi16EEENST_INS5_IJNSA_ILi8EEESF_EEENS5_IJSF_SB_EEEEEEEvNS4_8identityES10_S1A_vS1B_EENS_8epilogue10collective6detail29Sm90TmaWarpSpecializedAdapterINS1E_15DefaultEpilogueISI_SJ_SJ_NS1D_6thread17LinearCombinationISI_Li1EffLNS1I_9ScaleType4KindE0ELNS_15FloatRoundStyleE2ESI_EENS1_15EpilogueDefaultEEEEEvvEEEEvNT_6ParamsE --------------------------
	.section	.nv.shared._ZN7cutlass13device_kernelINS_4gemm6kernel13GemmUniversalIN4cute5tupleIJiiiiEEENS1_10collective13CollectiveMmaINS1_34MainloopSm90TmaGmmaWarpSpecializedILi7ENS5_IJNS4_1CILi1EEESB_SB_EEENS1_32KernelTmaWarpSpecializedPingpongEEENS5_IJNSA_ILi64EEESF_NSA_ILi128EEEEEENS_6half_tENS5_IJlSB_lEEESI_SJ_NS4_8TiledMMAINS4_8MMA_AtomIJNS4_4SM904GMMA25MMA_64x64x16_F32F16F16_SSILNSN_5MajorE0ELSP_0ELNSN_7ScaleInE1ELSQ_1EEEEEENS4_6LayoutISC_NS5_IJNSA_ILi0EEESU_SU_EEEEENS5_IJNS4_10UnderscoreESX_SX_EEEEENS4_13SM90_TMA_LOADENS4_14ComposedLayoutINS4_7SwizzleILi3ELi4ELi3EEENS4_18smem_ptr_flag_bitsILi16EEENST_INS5_IJNSA_ILi8EEESF_EEENS5_IJSF_SB_EEEEEEEvNS4_8identityES10_S1A_vS1B_EENS_8epilogue10collective6detail29Sm90TmaWarpSpecializedAdapterINS1E_15DefaultEpilogueISI_SJ_SJ_NS1D_6thread17LinearCombinationISI_Li1EffLNS1I_9ScaleType4KindE0ELNS_15FloatRoundStyleE2ESI_EENS1_15EpilogueDefaultEEEEEvvEEEEvNT_6ParamsE,"aw",@nobits
	.sectionflags	@""
	.align	16
	.zero		1024


//--------------------- .nv.shared.reserved.0     --------------------------
	.section	.nv.shared.reserved.0,"aw",@nobits
	.weak		__nv_reservedSMEM_offset_0_alias
	.size		__nv_reservedSMEM_offset_0_alias, 0, 0
	.other		__nv_reservedSMEM_offset_0_alias,@"STO_CUDA_RESERVED_SHARED STV_DEFAULT"
__nv_reservedSMEM_offset_0_alias:
	.zero		0


//--------------------- .nv.global                --------------------------
	.section	.nv.global,"aw",@nobits
.nv.global:
	.type		_ZN40_INTERNAL_dcbe2b93_4_k_cu_937917b1_227754cute1_E,@object
	.size		_ZN40_INTERNAL_dcbe2b93_4_k_cu_937917b1_227754cute1_E,(_ZN40_INTERNAL_dcbe2b93_4_k_cu_937917b1_227754cuda3std3__45__cpo6cbeginE - _ZN40_INTERNAL_dcbe2b93_4_k_cu_937917b1_227754cute1_E)
_ZN40_INTERNAL_dcbe2b93_4_k_cu_937917b1_227754cute1_E:
	.zero		1
	.type		_ZN40_INTERNAL_dcbe2b93_4_k_cu_937917b1_227754cuda3std3__45__cpo6cbeginE,@object
	.size		_ZN40_INTERNAL_dcbe2b93_4_k_cu_937917b1_227754cuda3std3__45__cpo6cbeginE,(_ZN40_INTERNAL_dcbe2b93_4_k_cu_937917b1_227754cuda3std3__48in_placeE - _ZN40_INTERNAL_dcbe2b93_4_k_cu_937917b1_227754cuda3std3__45__cpo6cbeginE)
_ZN40_INTERNAL_dcbe2b93_4_k_cu_937917b1_227754cuda3std3__45__cpo6cbeginE:
	.zero		1
	.type		_ZN40_INTERNAL_dcbe2b93_4_k_cu_937917b1_227754cuda3std3__48in_placeE,@object
	.size		_ZN40_INTERNAL_dcbe2b93_4_k_cu_937917b1_227754cuda3std3__48in_placeE,(_ZN40_INTERNAL_dcbe2b93_4_k_cu_937917b1_227754cuda3std6ranges3__45__cpo9iter_moveE - _ZN40_INTERNAL_dcbe2b93_4_k_cu_937917b1_227754cuda3std3__48in_placeE)
_ZN40_INTERNAL_dcbe2b93_4_k_cu_937917b1_227754cuda3std3__48in_placeE:
	.zero		1
	.type		_ZN40_INTERNAL_dcbe2b93_4_k_cu_937917b1_227754cuda3std6ranges3__45__cpo9iter_moveE,@object
	.size		_ZN40_INTERNAL_dcbe2b93_4_k_cu_937917b1_227754cuda3std6ranges3__45__cpo9iter_moveE,(_ZN40_INTERNAL_dcbe2b93_4_k_cu_937917b1_227754cuda3std3__45__cpo5beginE - _ZN40_INTERNAL_dcbe2b93_4_k_cu_937917b1_227754cuda3std6ranges3__45__cpo9iter_moveE)
_ZN40_INTERNAL_dcbe2b93_4_k_cu_937917b1_227754cuda3std6ranges3__45__cpo9iter_moveE:
	.zero		1
	.type		_ZN40_INTERNAL_dcbe2b93_4_k_cu_937917b1_227754cuda3std3__45__cpo5beginE,@object
	.size		_ZN40_INTERNAL_dcbe2b93_4_k_cu_937917b1_227754cuda3std3__45__cpo5beginE,(_ZN40_INTERNAL_dcbe2b93_4_k_cu_937917b1_227754cuda3std3__442_GLOBAL__N__dcbe2b93_4_k_cu_937917b1_227756ignoreE - _ZN40_INTERNAL_dcbe2b93_4_k_cu_937917b1_227754cuda3std3__45__cpo5beginE)
_ZN40_INTERNAL_dcbe2b93_4_k_cu_937917b1_227754cuda3std3__45__cpo5beginE:
	.zero		1
	.type		_ZN40_INTERNAL_dcbe2b93_4_k_cu_937917b1_227754cuda3std3__442_GLOBAL__N__dcbe2b93_4_k_cu_937917b1_227756ignoreE,@object
	.size		_ZN40_INTERNAL_dcbe2b93_4_k_cu_937917b1_227754cuda3std3__442_GLOBAL__N__dcbe2b93_4_k_cu_937917b1_227756ignoreE,(_ZN40_INTERNAL_dcbe2b93_4_k_cu_937917b1_227754cute7productE - _ZN40_INTERNAL_dcbe2b93_4_k_cu_937917b1_227754cuda3std3__442_GLOBAL__N__dcbe2b93_4_k_cu_937917b1_227756ignoreE)
_ZN40_INTERNAL_dcbe2b93_4_k_cu_937917b1_227754cuda3std3__442_GLOBAL__N__dcbe2b93_4_k_cu_937917b1_227756ignoreE:
	.zero		1
	.type		_ZN40_INTERNAL_dcbe2b93_4_k_cu_937917b1_227754cute7productE,@object
	.size		_ZN40_INTERNAL_dcbe2b93_4_k_cu_937917b1_227754cute7productE,(_ZN40_INTERNAL_dcbe2b93_4_k_cu_937917b1_227754cuda3std3__45__cpo3endE - _ZN40_INTERNAL_dcbe2b93_4_k_cu_937917b1_227754cute7productE)
_ZN40_INTERNAL_dcbe2b93_4_k_cu_937917b1_227754cute7productE:
	.zero		1
	.type		_ZN40_INTERNAL_dcbe2b93_4_k_cu_937917b1_227754cuda3std3__45__cpo3endE,@object
	.size		_ZN40_INTERNAL_dcbe2b93_4_k_cu_937917b1_227754cuda3std3__45__cpo3endE,(_ZN40_INTERNAL_dcbe2b93_4_k_cu_937917b1_227754cuda3std3__419piecewise_constructE - _ZN40_INTERNAL_dcbe2b93_4_k_cu_937917b1_227754cuda3std3__45__cpo3endE)
_ZN40_INTERNAL_dcbe2b93_4_k_cu_937917b1_227754cuda3std3__45__cpo3endE:
	.zero		1
	.type		_ZN40_INTERNAL_dcbe2b93_4_k_cu_937917b1_227754cuda3std3__419piecewise_constructE,@object
	.size		_ZN40_INTERNAL_dcbe2b93_4_k_cu_937917b1_227754cuda3std3__419piecewise_constructE,(_ZN40_INTERNAL_dcbe2b93_4_k_cu_937917b1_227754cuda3std3__45__cpo4cendE - _ZN40_INTERNAL_dcbe2b93_4_k_cu_937917b1_227754cuda3std3__419piecewise_constructE)
_ZN40_INTERNAL_dcbe2b93_4_k_cu_937917b1_227754cuda3std3__419piecewise_constructE:
	.zero		1
	.type		_ZN40_INTERNAL_dcbe2b93_4_k_cu_937917b1_227754cuda3std3__45__cpo4cendE,@object
	.size		_ZN40_INTERNAL_dcbe2b93_4_k_cu_937917b1_227754cuda3std3__45__cpo4cendE,(_ZN40_INTERNAL_dcbe2b93_4_k_cu_937917b1_227754cuda3std6ranges3__45__cpo4swapE - _ZN40_INTERNAL_dcbe2b93_4_k_cu_937917b1_227754cuda3std3__45__cpo4cendE)
_ZN40_INTERNAL_dcbe2b93_4_k_cu_937917b1_227754cuda3std3__45__cpo4cendE:
	.zero		1
	.type		_ZN40_INTERNAL_dcbe2b93_4_k_cu_937917b1_227754cuda3std6ranges3__45__cpo4swapE,@object
	.size		_ZN40_INTERNAL_dcbe2b93_4_k_cu_937917b1_227754cuda3std6ranges3__45__cpo4swapE,(.L_8 - _ZN40_INTERNAL_dcbe2b93_4_k_cu_937917b1_227754cuda3std6ranges3__45__cpo4swapE)
_ZN40_INTERNAL_dcbe2b93_4_k_cu_937917b1_227754cuda3std6ranges3__45__cpo4swapE:
	.zero		1
.L_8:


//--------------------- .nv.constant0._ZN7cutlass13device_kernelINS_4gemm6kernel13GemmUniversalIN4cute5tupleIJiiiiEEENS1_10collective13CollectiveMmaINS1_34MainloopSm90TmaGmmaWarpSpecializedILi7ENS5_IJNS4_1CILi1EEESB_SB_EEENS1_32KernelTmaWarpSpecializedPingpongEEENS5_IJNSA_ILi64EEESF_NSA_ILi128EEEEEENS_6half_tENS5_IJlSB_lEEESI_SJ_NS4_8TiledMMAINS4_8MMA_AtomIJNS4_4SM904GMMA25MMA_64x64x16_F32F16F16_SSILNSN_5MajorE0ELSP_0ELNSN_7ScaleInE1ELSQ_1EEEEEENS4_6LayoutISC_NS5_IJNSA_ILi0EEESU_SU_EEEEENS5_IJNS4_10UnderscoreESX_SX_EEEEENS4_13SM90_TMA_LOADENS4_14ComposedLayoutINS4_7SwizzleILi3ELi4ELi3EEENS4_18smem_ptr_flag_bitsILi16EEENST_INS5_IJNSA_ILi8EEESF_EEENS5_IJSF_SB_EEEEEEEvNS4_8identityES10_S1A_vS1B_EENS_8epilogue10collective6detail29Sm90TmaWarpSpecializedAdapterINS1E_15DefaultEpilogueISI_SJ_SJ_NS1D_6thread17LinearCombinationISI_Li1EffLNS1I_9ScaleType4KindE0ELNS_15FloatRoundStyleE2ESI_EENS1_15EpilogueDefaultEEEEEvvEEEEvNT_6ParamsE --------------------------
	.section	.nv.constant0._ZN7cutlass13device_kernelINS_4gemm6kernel13GemmUniversalIN4cute5tupleIJiiiiEEENS1_10collective13CollectiveMmaINS1_34MainloopSm90TmaGmmaWarpSpecializedILi7ENS5_IJNS4_1CILi1EEESB_SB_EEENS1_32KernelTmaWarpSpecializedPingpongEEENS5_IJNSA_ILi64EEESF_NSA_ILi128EEEEEENS_6half_tENS5_IJlSB_lEEESI_SJ_NS4_8TiledMMAINS4_8MMA_AtomIJNS4_4SM904GMMA25MMA_64x64x16_F32F16F16_SSILNSN_5MajorE0ELSP_0ELNSN_7ScaleInE1ELSQ_1EEEEEENS4_6LayoutISC_NS5_IJNSA_ILi0EEESU_SU_EEEEENS5_IJNS4_10UnderscoreESX_SX_EEEEENS4_13SM90_TMA_LOADENS4_14ComposedLayoutINS4_7SwizzleILi3ELi4ELi3EEENS4_18smem_ptr_flag_bitsILi16EEENST_INS5_IJNSA_ILi8EEESF_EEENS5_IJSF_SB_EEEEEEEvNS4_8identityES10_S1A_vS1B_EENS_8epilogue10collective6detail29Sm90TmaWarpSpecializedAdapterINS1E_15DefaultEpilogueISI_SJ_SJ_NS1D_6thread17LinearCombinationISI_Li1EffLNS1I_9ScaleType4KindE0ELNS_15FloatRoundStyleE2ESI_EENS1_15EpilogueDefaultEEEEEvvEEEEvNT_6ParamsE,"a",@progbits
	.sectionflags	@""
	.align	4
.nv.constant0._ZN7cutlass13device_kernelINS_4gemm6kernel13GemmUniversalIN4cute5tupleIJiiiiEEENS1_10collective13CollectiveMmaINS1_34MainloopSm90TmaGmmaWarpSpecializedILi7ENS5_IJNS4_1CILi1EEESB_SB_EEENS1_32KernelTmaWarpSpecializedPingpongEEENS5_IJNSA_ILi64EEESF_NSA_ILi128EEEEEENS_6half_tENS5_IJlSB_lEEESI_SJ_NS4_8TiledMMAINS4_8MMA_AtomIJNS4_4SM904GMMA25MMA_64x64x16_F32F16F16_SSILNSN_5MajorE0ELSP_0ELNSN_7ScaleInE1ELSQ_1EEEEEENS4_6LayoutISC_NS5_IJNSA_ILi0EEESU_SU_EEEEENS5_IJNS4_10UnderscoreESX_SX_EEEEENS4_13SM90_TMA_LOADENS4_14ComposedLayoutINS4_7SwizzleILi3ELi4ELi3EEENS4_18smem_ptr_flag_bitsILi16EEENST_INS5_IJNSA_ILi8EEESF_EEENS5_IJSF_SB_EEEEEEEvNS4_8identityES10_S1A_vS1B_EENS_8epilogue10collective6detail29Sm90TmaWarpSpecializedAdapterINS1E_15DefaultEpilogueISI_SJ_SJ_NS1D_6thread17LinearCombinationISI_Li1EffLNS1I_9ScaleType4KindE0ELNS_15FloatRoundStyleE2ESI_EENS1_15EpilogueDefaultEEEEEvvEEEEvNT_6ParamsE:
	.zero		1664


//--------------------- SYMBOLS --------------------------

	.type		.nv.reservedSmem.offset0,@object
	.size		.nv.reservedSmem.offset0,0x4
	.type		__assertfail,@function
